//
// Generated by NVIDIA NVVM Compiler
//
// Compiler Build ID: CL-36424714
// Cuda compilation tools, release 13.0, V13.0.88
// Based on NVVM 20.0.0
//

.version 9.0
.target sm_100
.address_size 64

	// .globl	_Z10scaleIndexPdii
.extern .shared .align 16 .b8 pivot[];

.visible .entry _Z10scaleIndexPdii(
	.param .u64 .ptr .align 1 _Z10scaleIndexPdii_param_0,
	.param .u32 _Z10scaleIndexPdii_param_1,
	.param .u32 _Z10scaleIndexPdii_param_2
)
{
	.reg .pred 	%p<10>;
	.reg .b32 	%r<41>;
	.reg .b64 	%rd<14>;
	.reg .b64 	%fd<88>;

	ld.param.u64 	%rd4, [_Z10scaleIndexPdii_param_0];
	ld.param.u32 	%r26, [_Z10scaleIndexPdii_param_1];
	ld.param.u32 	%r27, [_Z10scaleIndexPdii_param_2];
	cvta.to.global.u64 	%rd1, %rd4;
	mul.lo.s32 	%r28, %r27, %r26;
	add.s32 	%r34, %r28, %r27;
	add.s32 	%r2, %r28, %r26;
	add.s32 	%r37, %r34, 1;
	setp.ge.s32 	%p1, %r37, %r2;
	@%p1 bra 	$L__BB0_14;
	mul.wide.s32 	%rd5, %r34, 8;
	add.s64 	%rd2, %rd1, %rd5;
	not.b32 	%r29, %r34;
	add.s32 	%r4, %r2, %r29;
	sub.s32 	%r30, %r2, %r34;
	add.s32 	%r31, %r30, -2;
	and.b32  	%r5, %r4, 15;
	setp.lt.u32 	%p2, %r31, 15;
	@%p2 bra 	$L__BB0_5;
	and.b32  	%r32, %r4, -16;
	neg.s32 	%r33, %r32;
	add.s64 	%rd3, %rd1, 64;
$L__BB0_3:
	.pragma "nounroll";
	mul.wide.s32 	%rd6, %r37, 8;
	add.s64 	%rd7, %rd3, %rd6;
	ld.global.f64 	%fd1, [%rd7+-64];
	ld.global.f64 	%fd2, [%rd2];
	div.rn.f64 	%fd3, %fd1, %fd2;
	st.global.f64 	[%rd7+-64], %fd3;
	ld.global.f64 	%fd4, [%rd7+-56];
	ld.global.f64 	%fd5, [%rd2];
	div.rn.f64 	%fd6, %fd4, %fd5;
	st.global.f64 	[%rd7+-56], %fd6;
	ld.global.f64 	%fd7, [%rd7+-48];
	ld.global.f64 	%fd8, [%rd2];
	div.rn.f64 	%fd9, %fd7, %fd8;
	st.global.f64 	[%rd7+-48], %fd9;
	ld.global.f64 	%fd10, [%rd7+-40];
	ld.global.f64 	%fd11, [%rd2];
	div.rn.f64 	%fd12, %fd10, %fd11;
	st.global.f64 	[%rd7+-40], %fd12;
	ld.global.f64 	%fd13, [%rd7+-32];
	ld.global.f64 	%fd14, [%rd2];
	div.rn.f64 	%fd15, %fd13, %fd14;
	st.global.f64 	[%rd7+-32], %fd15;
	ld.global.f64 	%fd16, [%rd7+-24];
	ld.global.f64 	%fd17, [%rd2];
	div.rn.f64 	%fd18, %fd16, %fd17;
	st.global.f64 	[%rd7+-24], %fd18;
	ld.global.f64 	%fd19, [%rd7+-16];
	ld.global.f64 	%fd20, [%rd2];
	div.rn.f64 	%fd21, %fd19, %fd20;
	st.global.f64 	[%rd7+-16], %fd21;
	ld.global.f64 	%fd22, [%rd7+-8];
	ld.global.f64 	%fd23, [%rd2];
	div.rn.f64 	%fd24, %fd22, %fd23;
	st.global.f64 	[%rd7+-8], %fd24;
	ld.global.f64 	%fd25, [%rd7];
	ld.global.f64 	%fd26, [%rd2];
	div.rn.f64 	%fd27, %fd25, %fd26;
	st.global.f64 	[%rd7], %fd27;
	ld.global.f64 	%fd28, [%rd7+8];
	ld.global.f64 	%fd29, [%rd2];
	div.rn.f64 	%fd30, %fd28, %fd29;
	st.global.f64 	[%rd7+8], %fd30;
	ld.global.f64 	%fd31, [%rd7+16];
	ld.global.f64 	%fd32, [%rd2];
	div.rn.f64 	%fd33, %fd31, %fd32;
	st.global.f64 	[%rd7+16], %fd33;
	ld.global.f64 	%fd34, [%rd7+24];
	ld.global.f64 	%fd35, [%rd2];
	div.rn.f64 	%fd36, %fd34, %fd35;
	st.global.f64 	[%rd7+24], %fd36;
	ld.global.f64 	%fd37, [%rd7+32];
	ld.global.f64 	%fd38, [%rd2];
	div.rn.f64 	%fd39, %fd37, %fd38;
	st.global.f64 	[%rd7+32], %fd39;
	ld.global.f64 	%fd40, [%rd7+40];
	ld.global.f64 	%fd41, [%rd2];
	div.rn.f64 	%fd42, %fd40, %fd41;
	st.global.f64 	[%rd7+40], %fd42;
	ld.global.f64 	%fd43, [%rd7+48];
	ld.global.f64 	%fd44, [%rd2];
	div.rn.f64 	%fd45, %fd43, %fd44;
	st.global.f64 	[%rd7+48], %fd45;
	ld.global.f64 	%fd46, [%rd7+56];
	ld.global.f64 	%fd47, [%rd2];
	div.rn.f64 	%fd48, %fd46, %fd47;
	st.global.f64 	[%rd7+56], %fd48;
	add.s32 	%r37, %r37, 16;
	add.s32 	%r34, %r34, 16;
	add.s32 	%r33, %r33, 16;
	setp.ne.s32 	%p3, %r33, 0;
	@%p3 bra 	$L__BB0_3;
	add.s32 	%r37, %r34, 1;
$L__BB0_5:
	setp.eq.s32 	%p4, %r5, 0;
	@%p4 bra 	$L__BB0_14;
	and.b32  	%r15, %r4, 7;
	setp.lt.u32 	%p5, %r5, 8;
	@%p5 bra 	$L__BB0_8;
	mul.wide.s32 	%rd8, %r37, 8;
	add.s64 	%rd9, %rd1, %rd8;
	ld.global.f64 	%fd49, [%rd9];
	ld.global.f64 	%fd50, [%rd2];
	div.rn.f64 	%fd51, %fd49, %fd50;
	st.global.f64 	[%rd9], %fd51;
	ld.global.f64 	%fd52, [%rd9+8];
	ld.global.f64 	%fd53, [%rd2];
	div.rn.f64 	%fd54, %fd52, %fd53;
	st.global.f64 	[%rd9+8], %fd54;
	ld.global.f64 	%fd55, [%rd9+16];
	ld.global.f64 	%fd56, [%rd2];
	div.rn.f64 	%fd57, %fd55, %fd56;
	st.global.f64 	[%rd9+16], %fd57;
	ld.global.f64 	%fd58, [%rd9+24];
	ld.global.f64 	%fd59, [%rd2];
	div.rn.f64 	%fd60, %fd58, %fd59;
	st.global.f64 	[%rd9+24], %fd60;
	ld.global.f64 	%fd61, [%rd9+32];
	ld.global.f64 	%fd62, [%rd2];
	div.rn.f64 	%fd63, %fd61, %fd62;
	st.global.f64 	[%rd9+32], %fd63;
	ld.global.f64 	%fd64, [%rd9+40];
	ld.global.f64 	%fd65, [%rd2];
	div.rn.f64 	%fd66, %fd64, %fd65;
	st.global.f64 	[%rd9+40], %fd66;
	ld.global.f64 	%fd67, [%rd9+48];
	ld.global.f64 	%fd68, [%rd2];
	div.rn.f64 	%fd69, %fd67, %fd68;
	st.global.f64 	[%rd9+48], %fd69;
	ld.global.f64 	%fd70, [%rd9+56];
	ld.global.f64 	%fd71, [%rd2];
	div.rn.f64 	%fd72, %fd70, %fd71;
	st.global.f64 	[%rd9+56], %fd72;
	add.s32 	%r37, %r37, 8;
$L__BB0_8:
	setp.eq.s32 	%p6, %r15, 0;
	@%p6 bra 	$L__BB0_14;
	and.b32  	%r18, %r4, 3;
	setp.lt.u32 	%p7, %r15, 4;
	@%p7 bra 	$L__BB0_11;
	mul.wide.s32 	%rd10, %r37, 8;
	add.s64 	%rd11, %rd1, %rd10;
	ld.global.f64 	%fd73, [%rd11];
	ld.global.f64 	%fd74, [%rd2];
	div.rn.f64 	%fd75, %fd73, %fd74;
	st.global.f64 	[%rd11], %fd75;
	ld.global.f64 	%fd76, [%rd11+8];
	ld.global.f64 	%fd77, [%rd2];
	div.rn.f64 	%fd78, %fd76, %fd77;
	st.global.f64 	[%rd11+8], %fd78;
	ld.global.f64 	%fd79, [%rd11+16];
	ld.global.f64 	%fd80, [%rd2];
	div.rn.f64 	%fd81, %fd79, %fd80;
	st.global.f64 	[%rd11+16], %fd81;
	ld.global.f64 	%fd82, [%rd11+24];
	ld.global.f64 	%fd83, [%rd2];
	div.rn.f64 	%fd84, %fd82, %fd83;
	st.global.f64 	[%rd11+24], %fd84;
	add.s32 	%r37, %r37, 4;
$L__BB0_11:
	setp.eq.s32 	%p8, %r18, 0;
	@%p8 bra 	$L__BB0_14;
	neg.s32 	%r39, %r18;
$L__BB0_13:
	.pragma "nounroll";
	mul.wide.s32 	%rd12, %r37, 8;
	add.s64 	%rd13, %rd1, %rd12;
	ld.global.f64 	%fd85, [%rd13];
	ld.global.f64 	%fd86, [%rd2];
	div.rn.f64 	%fd87, %fd85, %fd86;
	st.global.f64 	[%rd13], %fd87;
	add.s32 	%r37, %r37, 1;
	add.s32 	%r39, %r39, 1;
	setp.ne.s32 	%p9, %r39, 0;
	@%p9 bra 	$L__BB0_13;
$L__BB0_14:
	ret;

}
	// .globl	_Z4elimPdiii
.visible .entry _Z4elimPdiii(
	.param .u64 .ptr .align 1 _Z4elimPdiii_param_0,
	.param .u32 _Z4elimPdiii_param_1,
	.param .u32 _Z4elimPdiii_param_2,
	.param .u32 _Z4elimPdiii_param_3
)
{
	.reg .pred 	%p<19>;
	.reg .b32 	%r<109>;
	.reg .b64 	%rd<19>;
	.reg .b64 	%fd<55>;

	ld.param.u64 	%rd5, [_Z4elimPdiii_param_0];
	ld.param.u32 	%r58, [_Z4elimPdiii_param_1];
	ld.param.u32 	%r59, [_Z4elimPdiii_param_2];
	ld.param.u32 	%r60, [_Z4elimPdiii_param_3];
	cvta.to.global.u64 	%rd1, %rd5;
	mov.u32 	%r1, %tid.x;
	setp.ne.s32 	%p1, %r1, 0;
	setp.ge.s32 	%p2, %r59, %r58;
	or.pred  	%p3, %p1, %p2;
	@%p3 bra 	$L__BB1_13;
	mul.lo.s32 	%r2, %r59, %r58;
	sub.s32 	%r3, %r58, %r59;
	and.b32  	%r4, %r3, 15;
	sub.s32 	%r61, %r59, %r58;
	setp.gt.u32 	%p4, %r61, -16;
	mov.u32 	%r95, %r59;
	@%p4 bra 	$L__BB1_4;
	and.b32  	%r62, %r3, -16;
	neg.s32 	%r93, %r62;
	add.s64 	%rd2, %rd1, 64;
	mad.lo.s32 	%r92, %r59, %r58, %r59;
	shl.b32 	%r63, %r59, 3;
	mov.u32 	%r64, pivot;
	add.s32 	%r65, %r63, %r64;
	add.s32 	%r91, %r65, 64;
	mov.u32 	%r95, %r59;
$L__BB1_3:
	.pragma "nounroll";
	mul.wide.s32 	%rd6, %r92, 8;
	add.s64 	%rd7, %rd2, %rd6;
	ld.global.f64 	%fd1, [%rd7+-64];
	st.shared.f64 	[%r91+-64], %fd1;
	ld.global.f64 	%fd2, [%rd7+-56];
	st.shared.f64 	[%r91+-56], %fd2;
	ld.global.f64 	%fd3, [%rd7+-48];
	st.shared.f64 	[%r91+-48], %fd3;
	ld.global.f64 	%fd4, [%rd7+-40];
	st.shared.f64 	[%r91+-40], %fd4;
	ld.global.f64 	%fd5, [%rd7+-32];
	st.shared.f64 	[%r91+-32], %fd5;
	ld.global.f64 	%fd6, [%rd7+-24];
	st.shared.f64 	[%r91+-24], %fd6;
	ld.global.f64 	%fd7, [%rd7+-16];
	st.shared.f64 	[%r91+-16], %fd7;
	ld.global.f64 	%fd8, [%rd7+-8];
	st.shared.f64 	[%r91+-8], %fd8;
	ld.global.f64 	%fd9, [%rd7];
	st.shared.f64 	[%r91], %fd9;
	ld.global.f64 	%fd10, [%rd7+8];
	st.shared.f64 	[%r91+8], %fd10;
	ld.global.f64 	%fd11, [%rd7+16];
	st.shared.f64 	[%r91+16], %fd11;
	ld.global.f64 	%fd12, [%rd7+24];
	st.shared.f64 	[%r91+24], %fd12;
	ld.global.f64 	%fd13, [%rd7+32];
	st.shared.f64 	[%r91+32], %fd13;
	ld.global.f64 	%fd14, [%rd7+40];
	st.shared.f64 	[%r91+40], %fd14;
	ld.global.f64 	%fd15, [%rd7+48];
	st.shared.f64 	[%r91+48], %fd15;
	ld.global.f64 	%fd16, [%rd7+56];
	st.shared.f64 	[%r91+56], %fd16;
	add.s32 	%r95, %r95, 16;
	add.s32 	%r93, %r93, 16;
	add.s32 	%r92, %r92, 16;
	add.s32 	%r91, %r91, 128;
	setp.ne.s32 	%p5, %r93, 0;
	@%p5 bra 	$L__BB1_3;
$L__BB1_4:
	setp.eq.s32 	%p6, %r4, 0;
	@%p6 bra 	$L__BB1_13;
	and.b32  	%r17, %r3, 7;
	setp.lt.u32 	%p7, %r4, 8;
	@%p7 bra 	$L__BB1_7;
	add.s32 	%r66, %r95, %r2;
	mul.wide.s32 	%rd8, %r66, 8;
	add.s64 	%rd9, %rd1, %rd8;
	ld.global.f64 	%fd17, [%rd9];
	shl.b32 	%r67, %r95, 3;
	mov.u32 	%r68, pivot;
	add.s32 	%r69, %r68, %r67;
	st.shared.f64 	[%r69], %fd17;
	ld.global.f64 	%fd18, [%rd9+8];
	st.shared.f64 	[%r69+8], %fd18;
	ld.global.f64 	%fd19, [%rd9+16];
	st.shared.f64 	[%r69+16], %fd19;
	ld.global.f64 	%fd20, [%rd9+24];
	st.shared.f64 	[%r69+24], %fd20;
	ld.global.f64 	%fd21, [%rd9+32];
	st.shared.f64 	[%r69+32], %fd21;
	ld.global.f64 	%fd22, [%rd9+40];
	st.shared.f64 	[%r69+40], %fd22;
	ld.global.f64 	%fd23, [%rd9+48];
	st.shared.f64 	[%r69+48], %fd23;
	ld.global.f64 	%fd24, [%rd9+56];
	st.shared.f64 	[%r69+56], %fd24;
	add.s32 	%r95, %r95, 8;
$L__BB1_7:
	setp.eq.s32 	%p8, %r17, 0;
	@%p8 bra 	$L__BB1_13;
	and.b32  	%r20, %r3, 3;
	setp.lt.u32 	%p9, %r17, 4;
	@%p9 bra 	$L__BB1_10;
	add.s32 	%r70, %r95, %r2;
	mul.wide.s32 	%rd10, %r70, 8;
	add.s64 	%rd11, %rd1, %rd10;
	ld.global.f64 	%fd25, [%rd11];
	shl.b32 	%r71, %r95, 3;
	mov.u32 	%r72, pivot;
	add.s32 	%r73, %r72, %r71;
	st.shared.f64 	[%r73], %fd25;
	ld.global.f64 	%fd26, [%rd11+8];
	st.shared.f64 	[%r73+8], %fd26;
	ld.global.f64 	%fd27, [%rd11+16];
	st.shared.f64 	[%r73+16], %fd27;
	ld.global.f64 	%fd28, [%rd11+24];
	st.shared.f64 	[%r73+24], %fd28;
	add.s32 	%r95, %r95, 4;
$L__BB1_10:
	setp.eq.s32 	%p10, %r20, 0;
	@%p10 bra 	$L__BB1_13;
	shl.b32 	%r74, %r95, 3;
	mov.u32 	%r75, pivot;
	add.s32 	%r100, %r75, %r74;
	add.s32 	%r99, %r95, %r2;
	neg.s32 	%r98, %r20;
$L__BB1_12:
	.pragma "nounroll";
	mul.wide.s32 	%rd12, %r99, 8;
	add.s64 	%rd13, %rd1, %rd12;
	ld.global.f64 	%fd29, [%rd13];
	st.shared.f64 	[%r100], %fd29;
	add.s32 	%r100, %r100, 8;
	add.s32 	%r99, %r99, 1;
	add.s32 	%r98, %r98, 1;
	setp.ne.s32 	%p11, %r98, 0;
	@%p11 bra 	$L__BB1_12;
$L__BB1_13:
	bar.sync 	0;
	mul.lo.s32 	%r76, %r59, %r58;
	mov.u32 	%r77, %ctaid.x;
	mad.lo.s32 	%r78, %r60, %r77, %r1;
	mul.lo.s32 	%r32, %r78, %r58;
	add.s32 	%r103, %r32, %r59;
	add.s32 	%r34, %r32, %r58;
	setp.le.s32 	%p12, %r32, %r76;
	add.s32 	%r104, %r103, 1;
	setp.ge.s32 	%p13, %r104, %r34;
	or.pred  	%p14, %p12, %p13;
	@%p14 bra 	$L__BB1_21;
	mul.wide.s32 	%rd14, %r103, 8;
	add.s64 	%rd3, %rd1, %rd14;
	not.b32 	%r80, %r59;
	add.s32 	%r81, %r58, %r80;
	add.s32 	%r36, %r58, -2;
	and.b32  	%r37, %r81, 3;
	setp.eq.s32 	%p15, %r37, 0;
	@%p15 bra 	$L__BB1_18;
	shl.b32 	%r82, %r59, 3;
	mov.u32 	%r83, pivot;
	add.s32 	%r84, %r82, %r83;
	add.s32 	%r102, %r84, 8;
	neg.s32 	%r101, %r37;
$L__BB1_16:
	.pragma "nounroll";
	mul.wide.s32 	%rd15, %r104, 8;
	add.s64 	%rd16, %rd1, %rd15;
	ld.global.f64 	%fd30, [%rd16];
	ld.global.f64 	%fd31, [%rd3];
	ld.shared.f64 	%fd32, [%r102];
	mul.f64 	%fd33, %fd31, %fd32;
	sub.f64 	%fd34, %fd30, %fd33;
	st.global.f64 	[%rd16], %fd34;
	add.s32 	%r104, %r104, 1;
	add.s32 	%r103, %r103, 1;
	add.s32 	%r102, %r102, 8;
	add.s32 	%r101, %r101, 1;
	setp.ne.s32 	%p16, %r101, 0;
	@%p16 bra 	$L__BB1_16;
	add.s32 	%r104, %r103, 1;
$L__BB1_18:
	sub.s32 	%r85, %r36, %r59;
	setp.lt.u32 	%p17, %r85, 3;
	@%p17 bra 	$L__BB1_21;
	sub.s32 	%r107, %r104, %r34;
	add.s64 	%rd4, %rd1, 16;
	shl.b32 	%r86, %r104, 3;
	shl.b32 	%r87, %r32, 3;
	sub.s32 	%r88, %r86, %r87;
	mov.u32 	%r89, pivot;
	add.s32 	%r90, %r88, %r89;
	add.s32 	%r106, %r90, 16;
$L__BB1_20:
	mul.wide.s32 	%rd17, %r104, 8;
	add.s64 	%rd18, %rd4, %rd17;
	ld.global.f64 	%fd35, [%rd18+-16];
	ld.global.f64 	%fd36, [%rd3];
	ld.shared.f64 	%fd37, [%r106+-16];
	mul.f64 	%fd38, %fd36, %fd37;
	sub.f64 	%fd39, %fd35, %fd38;
	st.global.f64 	[%rd18+-16], %fd39;
	ld.global.f64 	%fd40, [%rd18+-8];
	ld.global.f64 	%fd41, [%rd3];
	ld.shared.f64 	%fd42, [%r106+-8];
	mul.f64 	%fd43, %fd41, %fd42;
	sub.f64 	%fd44, %fd40, %fd43;
	st.global.f64 	[%rd18+-8], %fd44;
	ld.global.f64 	%fd45, [%rd18];
	ld.global.f64 	%fd46, [%rd3];
	ld.shared.f64 	%fd47, [%r106];
	mul.f64 	%fd48, %fd46, %fd47;
	sub.f64 	%fd49, %fd45, %fd48;
	st.global.f64 	[%rd18], %fd49;
	ld.global.f64 	%fd50, [%rd18+8];
	ld.global.f64 	%fd51, [%rd3];
	ld.shared.f64 	%fd52, [%r106+8];
	mul.f64 	%fd53, %fd51, %fd52;
	sub.f64 	%fd54, %fd50, %fd53;
	st.global.f64 	[%rd18+8], %fd54;
	add.s32 	%r104, %r104, 4;
	add.s32 	%r107, %r107, 4;
	add.s32 	%r106, %r106, 32;
	setp.ne.s32 	%p18, %r107, 0;
	@%p18 bra 	$L__BB1_20;
$L__BB1_21:
	ret;

}


// ===== COMPILED SASS (sm_100) =====

	.target	sm_100

	.elftype	@"ET_EXEC"


//--------------------- .note.nv.tkinfo           --------------------------
	.section	.note.nv.tkinfo,"",@"SHT_NOTE"
	.sectionflags	@"SHF_NOTE_NV_TKINFO"
	.tkinfo
        /*0018*/ 	.word	0x00000002
        /*0030*/ 	.string	""
        /*0030*/ 	.string	"ptxas"
        /*0030*/ 	.string	"Cuda compilation tools, release 13.0, V13.0.88"
        /*0030*/ 	.string	"Build cuda_13.0.r13.0/compiler.36424714_0"
        /*0030*/ 	.string	"-arch sm_100 -m 64 "



//--------------------- .note.nv.cuinfo           --------------------------
	.section	.note.nv.cuinfo,"",@"SHT_NOTE"
	.sectionflags	@"SHF_NOTE_NV_CUINFO"
        /*0018*/ 	.short	0x0002
        /*001a*/ 	.short	0x0064
        /*001c*/ 	.short	0x0082
	.zero		2


//--------------------- .nv.info                  --------------------------
	.section	.nv.info,"",@"SHT_CUDA_INFO"
	.align	4


	//----- nvinfo : EIATTR_REGCOUNT
	.align		4
        /*0000*/ 	.byte	0x04, 0x2f
        /*0002*/ 	.short	(.L_1 - .L_0)
	.align		4
.L_0:
        /*0004*/ 	.word	index@(_Z10scaleIndexPdii)
        /*0008*/ 	.word	0x00000021


	//----- nvinfo : EIATTR_FRAME_SIZE
	.align		4
.L_1:
        /*000c*/ 	.byte	0x04, 0x11
        /*000e*/ 	.short	(.L_3 - .L_2)
	.align		4
.L_2:
        /*0010*/ 	.word	index@($__internal_0_$__cuda_sm20_div_rn_f64_full)
        /*0014*/ 	.word	0x00000000


	//----- nvinfo : EIATTR_FRAME_SIZE
	.align		4
.L_3:
        /*0018*/ 	.byte	0x04, 0x11
        /*001a*/ 	.short	(.L_5 - .L_4)
	.align		4
.L_4:
        /*001c*/ 	.word	index@(_Z10scaleIndexPdii)
        /*0020*/ 	.word	0x00000000


	//----- nvinfo : EIATTR_REGCOUNT
	.align		4
.L_5:
        /*0024*/ 	.byte	0x04, 0x2f
        /*0026*/ 	.short	(.L_7 - .L_6)
	.align		4
.L_6:
        /*0028*/ 	.word	index@(_Z4elimPdiii)
        /*002c*/ 	.word	0x00000020


	//----- nvinfo : EIATTR_FRAME_SIZE
	.align		4
.L_7:
        /*0030*/ 	.byte	0x04, 0x11
        /*0032*/ 	.short	(.L_9 - .L_8)
	.align		4
.L_8:
        /*0034*/ 	.word	index@(_Z4elimPdiii)
        /*0038*/ 	.word	0x00000000


	//----- nvinfo : EIATTR_MIN_STACK_SIZE
	.align		4
.L_9:
        /*003c*/ 	.byte	0x04, 0x12
        /*003e*/ 	.short	(.L_11 - .L_10)
	.align		4
.L_10:
        /*0040*/ 	.word	index@(_Z4elimPdiii)
        /*0044*/ 	.word	0x00000000


	//----- nvinfo : EIATTR_MIN_STACK_SIZE
	.align		4
.L_11:
        /*0048*/ 	.byte	0x04, 0x12
        /*004a*/ 	.short	(.L_13 - .L_12)
	.align		4
.L_12:
        /*004c*/ 	.word	index@(_Z10scaleIndexPdii)
        /*0050*/ 	.word	0x00000000
.L_13:


//--------------------- .nv.compat                --------------------------
	.section	.nv.compat,"",@"SHT_CUDA_COMPAT_INFO"
	.align	4
        /*0000*/ 	.byte	0x02, 0x09, 0x00, 0x00, 0x02, 0x02, 0x01, 0x00, 0x02, 0x05, 0x05, 0x00, 0x03, 0x07, 0x01, 0x01
        /*0010*/ 	.byte	0x02, 0x03, 0x00, 0x00, 0x02, 0x06, 0x01, 0x00, 0x04, 0x0b, 0x08, 0x00, 0x01, 0x00, 0x00, 0x00
        /*0020*/ 	.byte	0x00, 0x00, 0x00, 0x00


//--------------------- .nv.info._Z4elimPdiii     --------------------------
	.section	.nv.info._Z4elimPdiii,"",@"SHT_CUDA_INFO"
	.sectionflags	@""
	.align	4


	//----- nvinfo : EIATTR_CUDA_API_VERSION
	.align		4
        /*0000*/ 	.byte	0x04, 0x37
        /*0002*/ 	.short	(.L_15 - .L_14)
.L_14:
        /*0004*/ 	.word	0x00000082


	//----- nvinfo : EIATTR_KPARAM_INFO
	.align		4
.L_15:
        /*0008*/ 	.byte	0x04, 0x17
        /*000a*/ 	.short	(.L_17 - .L_16)
.L_16:
        /*000c*/ 	.word	0x00000000
        /*0010*/ 	.short	0x0003
        /*0012*/ 	.short	0x0010
        /*0014*/ 	.byte	0x00, 0xf0, 0x11, 0x00


	//----- nvinfo : EIATTR_KPARAM_INFO
	.align		4
.L_17:
        /*0018*/ 	.byte	0x04, 0x17
        /*001a*/ 	.short	(.L_19 - .L_18)
.L_18:
        /*001c*/ 	.word	0x00000000
        /*0020*/ 	.short	0x0002
        /*0022*/ 	.short	0x000c
        /*0024*/ 	.byte	0x00, 0xf0, 0x11, 0x00


	//----- nvinfo : EIATTR_KPARAM_INFO
	.align		4
.L_19:
        /*0028*/ 	.byte	0x04, 0x17
        /*002a*/ 	.short	(.L_21 - .L_20)
.L_20:
        /*002c*/ 	.word	0x00000000
        /*0030*/ 	.short	0x0001
        /*0032*/ 	.short	0x0008
        /*0034*/ 	.byte	0x00, 0xf0, 0x11, 0x00


	//----- nvinfo : EIATTR_KPARAM_INFO
	.align		4
.L_21:
        /*0038*/ 	.byte	0x04, 0x17
        /*003a*/ 	.short	(.L_23 - .L_22)
.L_22:
        /*003c*/ 	.word	0x00000000
        /*0040*/ 	.short	0x0000
        /*0042*/ 	.short	0x0000
        /*0044*/ 	.byte	0x00, 0xf5, 0x21, 0x00


	//----- nvinfo : EIATTR_SPARSE_MMA_MASK
	.align		4
.L_23:
        /*0048*/ 	.byte	0x03, 0x50
        /*004a*/ 	.short	0x0000


	//----- nvinfo : EIATTR_MAXREG_COUNT
	.align		4
        /*004c*/ 	.byte	0x03, 0x1b
        /*004e*/ 	.short	0x00ff


	//----- nvinfo : EIATTR_NUM_BARRIERS
	.align		4
        /*0050*/ 	.byte	0x02, 0x4c
        /*0052*/ 	.byte	0x01
	.zero		1


	//----- nvinfo : EIATTR_MERCURY_ISA_VERSION
	.align		4
        /*0054*/ 	.byte	0x03, 0x5f
        /*0056*/ 	.short	0x0101


	//----- nvinfo : EIATTR_VRC_CTA_INIT_COUNT
	.align		4
        /*0058*/ 	.byte	0x02, 0x4a
	.zero		1
	.zero		1


	//----- nvinfo : EIATTR_EXIT_INSTR_OFFSETS
	.align		4
        /*005c*/ 	.byte	0x04, 0x1c
        /*005e*/ 	.short	(.L_25 - .L_24)


	//   ....[0]....
.L_24:
        /*0060*/ 	.word	0x00000910


	//   ....[1]....
        /*0064*/ 	.word	0x00000af0


	//   ....[2]....
        /*0068*/ 	.word	0x00001570


	//   ....[3]....
        /*006c*/ 	.word	0x00001730


	//----- nvinfo : EIATTR_CRS_STACK_SIZE
	.align		4
.L_25:
        /*0070*/ 	.byte	0x04, 0x1e
        /*0072*/ 	.short	(.L_27 - .L_26)
.L_26:
        /*0074*/ 	.word	0x00000000


	//----- nvinfo : EIATTR_CBANK_PARAM_SIZE
	.align		4
.L_27:
        /*0078*/ 	.byte	0x03, 0x19
        /*007a*/ 	.short	0x0014


	//----- nvinfo : EIATTR_PARAM_CBANK
	.align		4
        /*007c*/ 	.byte	0x04, 0x0a
        /*007e*/ 	.short	(.L_29 - .L_28)
	.align		4
.L_28:
        /*0080*/ 	.word	index@(.nv.constant0._Z4elimPdiii)
        /*0084*/ 	.short	0x0380
        /*0086*/ 	.short	0x0014


	//----- nvinfo : EIATTR_SW_WAR
	.align		4
.L_29:
        /*0088*/ 	.byte	0x04, 0x36
        /*008a*/ 	.short	(.L_31 - .L_30)
.L_30:
        /*008c*/ 	.word	0x00000008
.L_31:


//--------------------- .nv.info._Z10scaleIndexPdii --------------------------
	.section	.nv.info._Z10scaleIndexPdii,"",@"SHT_CUDA_INFO"
	.sectionflags	@""
	.align	4


	//----- nvinfo : EIATTR_CUDA_API_VERSION
	.align		4
        /*0000*/ 	.byte	0x04, 0x37
        /*0002*/ 	.short	(.L_33 - .L_32)
.L_32:
        /*0004*/ 	.word	0x00000082


	//----- nvinfo : EIATTR_KPARAM_INFO
	.align		4
.L_33:
        /*0008*/ 	.byte	0x04, 0x17
        /*000a*/ 	.short	(.L_35 - .L_34)
.L_34:
        /*000c*/ 	.word	0x00000000
        /*0010*/ 	.short	0x0002
        /*0012*/ 	.short	0x000c
        /*0014*/ 	.byte	0x00, 0xf0, 0x11, 0x00


	//----- nvinfo : EIATTR_KPARAM_INFO
	.align		4
.L_35:
        /*0018*/ 	.byte	0x04, 0x17
        /*001a*/ 	.short	(.L_37 - .L_36)
.L_36:
        /*001c*/ 	.word	0x00000000
        /*0020*/ 	.short	0x0001
        /*0022*/ 	.short	0x0008
        /*0024*/ 	.byte	0x00, 0xf0, 0x11, 0x00


	//----- nvinfo : EIATTR_KPARAM_INFO
	.align		4
.L_37:
        /*0028*/ 	.byte	0x04, 0x17
        /*002a*/ 	.short	(.L_39 - .L_38)
.L_38:
        /*002c*/ 	.word	0x00000000
        /*0030*/ 	.short	0x0000
        /*0032*/ 	.short	0x0000
        /*0034*/ 	.byte	0x00, 0xf5, 0x21, 0x00


	//----- nvinfo : EIATTR_SPARSE_MMA_MASK
	.align		4
.L_39:
        /*0038*/ 	.byte	0x03, 0x50
        /*003a*/ 	.short	0x0000


	//----- nvinfo : EIATTR_MAXREG_COUNT
	.align		4
        /*003c*/ 	.byte	0x03, 0x1b
        /*003e*/ 	.short	0x00ff


	//----- nvinfo : EIATTR_MERCURY_ISA_VERSION
	.align		4
        /*0040*/ 	.byte	0x03, 0x5f
        /*0042*/ 	.short	0x0101


	//----- nvinfo : EIATTR_VRC_CTA_INIT_COUNT
	.align		4
        /*0044*/ 	.byte	0x02, 0x4a
	.zero		1
	.zero		1


	//----- nvinfo : EIATTR_EXIT_INSTR_OFFSETS
	.align		4
        /*0048*/ 	.byte	0x04, 0x1c
        /*004a*/ 	.short	(.L_41 - .L_40)


	//   ....[0]....
.L_40:
        /*004c*/ 	.word	0x00000060


	//   ....[1]....
        /*0050*/ 	.word	0x000016d0


	//   ....[2]....
        /*0054*/ 	.word	0x000021d0


	//   ....[3]....
        /*0058*/ 	.word	0x00002790


	//   ....[4]....
        /*005c*/ 	.word	0x00002960


	//----- nvinfo : EIATTR_CRS_STACK_SIZE
	.align		4
.L_41:
        /*0060*/ 	.byte	0x04, 0x1e
        /*0062*/ 	.short	(.L_43 - .L_42)
.L_42:
        /*0064*/ 	.word	0x00000000


	//----- nvinfo : EIATTR_CBANK_PARAM_SIZE
	.align		4
.L_43:
        /*0068*/ 	.byte	0x03, 0x19
        /*006a*/ 	.short	0x0010


	//----- nvinfo : EIATTR_PARAM_CBANK
	.align		4
        /*006c*/ 	.byte	0x04, 0x0a
        /*006e*/ 	.short	(.L_45 - .L_44)
	.align		4
.L_44:
        /*0070*/ 	.word	index@(.nv.constant0._Z10scaleIndexPdii)
        /*0074*/ 	.short	0x0380
        /*0076*/ 	.short	0x0010


	//----- nvinfo : EIATTR_SW_WAR
	.align		4
.L_45:
        /*0078*/ 	.byte	0x04, 0x36
        /*007a*/ 	.short	(.L_47 - .L_46)
.L_46:
        /*007c*/ 	.word	0x00000008
.L_47:


//--------------------- .nv.callgraph             --------------------------
	.section	.nv.callgraph,"",@"SHT_CUDA_CALLGRAPH"
	.align	4
	.sectionentsize	8
	.align		4
        /*0000*/ 	.word	0x00000000
	.align		4
        /*0004*/ 	.word	0xffffffff
	.align		4
        /*0008*/ 	.word	0x00000000
	.align		4
        /*000c*/ 	.word	0xfffffffe
	.align		4
        /*0010*/ 	.word	0x00000000
	.align		4
        /*0014*/ 	.word	0xfffffffd
	.align		4
        /*0018*/ 	.word	0x00000000
	.align		4
        /*001c*/ 	.word	0xfffffffc


//--------------------- .text._Z4elimPdiii        --------------------------
	.section	.text._Z4elimPdiii,"ax",@progbits
	.align	128
        .global         _Z4elimPdiii
        .type           _Z4elimPdiii,@function
        .size           _Z4elimPdiii,(.L_x_58 - _Z4elimPdiii)
        .other          _Z4elimPdiii,@"STO_CUDA_ENTRY STV_DEFAULT"
_Z4elimPdiii:
.text._Z4elimPdiii:
[----:B------:R-:W-:Y:S01]  /*0000*/  LDC R1, c[0x0][0x37c] ;  /* 0x0000df00ff017b82 */ /* 0x000fe20000000800 */
[----:B------:R-:W0:Y:S07]  /*0010*/  S2R R0, SR_TID.X ;  /* 0x0000000000007919 */ /* 0x000e2e0000002100 */
[----:B------:R-:W1:Y:S01]  /*0020*/  LDC.64 R6, c[0x0][0x388] ;  /* 0x0000e200ff067b82 */ /* 0x000e620000000a00 */
[----:B------:R-:W2:Y:S01]  /*0030*/  LDCU.64 UR6, c[0x0][0x358] ;  /* 0x00006b00ff0677ac */ /* 0x000ea20008000a00 */
[----:B------:R-:W-:Y:S01]  /*0040*/  BSSY.RECONVERGENT B0, `(.L_x_0) ;  /* 0x0000081000007945 */ /* 0x000fe20003800200 */
[----:B-1----:R-:W-:-:S04]  /*0050*/  ISETP.GE.AND P0, PT, R7, R6, PT ;  /* 0x000000060700720c */ /* 0x002fc80003f06270 */
[----:B0-----:R-:W-:-:S13]  /*0060*/  ISETP.NE.OR P0, PT, R0, RZ, P0 ;  /* 0x000000ff0000720c */ /* 0x001fda0000705670 */
[----:B--2---:R-:W-:Y:S05]  /*0070*/  @P0 BRA `(.L_x_1) ;  /* 0x0000000400f40947 */ /* 0x004fea0003800000 */
[----:B------:R-:W0:Y:S01]  /*0080*/  LDC R26, c[0x0][0x38c] ;  /* 0x0000e300ff1a7b82 */ /* 0x000e220000000800 */
[----:B------:R-:W-:Y:S02]  /*0090*/  IMAD.IADD R4, R7, 0x1, -R6 ;  /* 0x0000000107047824 */ /* 0x000fe400078e0a06 */
[----:B------:R-:W-:-:S03]  /*00a0*/  IMAD.IADD R2, R6, 0x1, -R7 ;  /* 0x0000000106027824 */ /* 0x000fc600078e0a07 */
[----:B------:R-:W-:Y:S02]  /*00b0*/  ISETP.GT.U32.AND P1, PT, R4, -0x10, PT ;  /* 0xfffffff00400780c */ /* 0x000fe40003f24070 */
[----:B------:R-:W-:-:S04]  /*00c0*/  LOP3.LUT R3, R2, 0xf, RZ, 0xc0, !PT ;  /* 0x0000000f02037812 */ /* 0x000fc800078ec0ff */
[----:B------:R-:W-:-:S07]  /*00d0*/  ISETP.NE.AND P0, PT, R3, RZ, PT ;  /* 0x000000ff0300720c */ /* 0x000fce0003f05270 */
[----:B------:R-:W-:Y:S06]  /*00e0*/  @P1 BRA `(.L_x_2) ;  /* 0x0000000000d01947 */ /* 0x000fec0003800000 */
[----:B------:R-:W1:Y:S01]  /*00f0*/  S2R R5, SR_CgaCtaId ;  /* 0x0000000000057919 */ /* 0x000e620000008800 */
[----:B------:R-:W2:Y:S01]  /*0100*/  LDCU.64 UR4, c[0x0][0x380] ;  /* 0x00007000ff0477ac */ /* 0x000ea20008000a00 */
[----:B------:R-:W-:Y:S02]  /*0110*/  MOV R4, 0x400 ;  /* 0x0000040000047802 */ /* 0x000fe40000000f00 */
[----:B------:R-:W-:-:S04]  /*0120*/  LOP3.LUT R27, R2, 0xfffffff0, RZ, 0xc0, !PT ;  /* 0xfffffff0021b7812 */ /* 0x000fc800078ec0ff */
[----:B------:R-:W-:Y:S01]  /*0130*/  IADD3 R27, PT, PT, -R27, RZ, RZ ;  /* 0x000000ff1b1b7210 */ /* 0x000fe20007ffe1ff */
[----:B--2---:R-:W-:-:S04]  /*0140*/  UIADD3 UR4, UP0, UPT, UR4, 0x40, URZ ;  /* 0x0000004004047890 */ /* 0x004fc8000ff1e0ff */
[----:B------:R-:W-:Y:S01]  /*0150*/  UIADD3.X UR5, UPT, UPT, URZ, UR5, URZ, UP0, !UPT ;  /* 0x00000005ff057290 */ /* 0x000fe200087fe4ff */
[----:B-1----:R-:W-:-:S05]  /*0160*/  LEA R4, R5, R4, 0x18 ;  /* 0x0000000405047211 */ /* 0x002fca00078ec0ff */
[C---:B------:R-:W-:Y:S02]  /*0170*/  IMAD R5, R7.reuse, 0x8, R4 ;  /* 0x0000000807057824 */ /* 0x040fe400078e0204 */
[----:B------:R-:W-:Y:S02]  /*0180*/  IMAD R4, R7, R6, R7 ;  /* 0x0000000607047224 */ /* 0x000fe400078e0207 */
[----:B------:R-:W-:-:S07]  /*0190*/  VIADD R5, R5, 0x40 ;  /* 0x0000004005057836 */ /* 0x000fce0000000000 */
.L_x_3:
[----:B------:R-:W-:Y:S02]  /*01a0*/  IMAD.U32 R22, RZ, RZ, UR4 ;  /* 0x00000004ff167e24 */ /* 0x000fe4000f8e00ff */
[----:B------:R-:W-:Y:S02]  /*01b0*/  IMAD.U32 R23, RZ, RZ, UR5 ;  /* 0x00000005ff177e24 */ /* 0x000fe4000f8e00ff */
[----:B------:R-:W-:-:S05]  /*01c0*/  IMAD.WIDE R22, R4, 0x8, R22 ;  /* 0x0000000804167825 */ /* 0x000fca00078e0216 */
[----:B------:R-:W2:Y:S04]  /*01d0*/  LDG.E.64 R18, desc[UR6][R22.64+-0x40] ;  /* 0xffffc00616127981 */ /* 0x000ea8000c1e1b00 */
[----:B------:R-:W3:Y:S04]  /*01e0*/  LDG.E.64 R16, desc[UR6][R22.64+-0x38] ;  /* 0xffffc80616107981 */ /* 0x000ee8000c1e1b00 */
[----:B------:R-:W4:Y:S04]  /*01f0*/  LDG.E.64 R14, desc[UR6][R22.64+-0x30] ;  /* 0xffffd006160e7981 */ /* 0x000f28000c1e1b00 */
[----:B------:R-:W5:Y:S04]  /*0200*/  LDG.E.64 R8, desc[UR6][R22.64+-0x28] ;  /* 0xffffd80616087981 */ /* 0x000f68000c1e1b00 */
[----:B------:R-:W5:Y:S04]  /*0210*/  LDG.E.64 R24, desc[UR6][R22.64+-0x20] ;  /* 0xffffe00616187981 */ /* 0x000f68000c1e1b00 */
[----:B------:R-:W5:Y:S04]  /*0220*/  LDG.E.64 R10, desc[UR6][R22.64+-0x10] ;  /* 0xfffff006160a7981 */ /* 0x000f68000c1e1b00 */
[----:B------:R-:W5:Y:S04]  /*0230*/  LDG.E.64 R12, desc[UR6][R22.64+-0x8] ;  /* 0xfffff806160c7981 */ /* 0x000f68000c1e1b00 */
[----:B------:R-:W5:Y:S04]  /*0240*/  LDG.E.64 R28, desc[UR6][R22.64+-0x18] ;  /* 0xffffe806161c7981 */ /* 0x000f68000c1e1b00 */
[----:B------:R-:W5:Y:S04]  /*0250*/  LDG.E.64 R20, desc[UR6][R22.64] ;  /* 0x0000000616147981 */ /* 0x000f68000c1e1b00 */
[----:B--2---:R1:W-:Y:S04]  /*0260*/  STS.64 [R5+-0x40], R18 ;  /* 0xffffc01205007388 */ /* 0x0043e80000000a00 */
[----:B---3--:R2:W-:Y:S04]  /*0270*/  STS.64 [R5+-0x38], R16 ;  /* 0xffffc81005007388 */ /* 0x0085e80000000a00 */
[----:B----4-:R3:W-:Y:S04]  /*0280*/  STS.64 [R5+-0x30], R14 ;  /* 0xffffd00e05007388 */ /* 0x0107e80000000a00 */
[----:B-----5:R-:W-:Y:S04]  /*0290*/  STS.64 [R5+-0x28], R8 ;  /* 0xffffd80805007388 */ /* 0x020fe80000000a00 */
[----:B------:R-:W-:Y:S04]  /*02a0*/  STS.64 [R5+-0x20], R24 ;  /* 0xffffe01805007388 */ /* 0x000fe80000000a00 */
[----:B------:R-:W-:Y:S04]  /*02b0*/  STS.64 [R5+-0x10], R10 ;  /* 0xfffff00a05007388 */ /* 0x000fe80000000a00 */
[----:B------:R4:W-:Y:S04]  /*02c0*/  STS.64 [R5+-0x8], R12 ;  /* 0xfffff80c05007388 */ /* 0x0009e80000000a00 */
[----:B-1----:R-:W5:Y:S04]  /*02d0*/  LDG.E.64 R18, desc[UR6][R22.64+0x8] ;  /* 0x0000080616127981 */ /* 0x002f68000c1e1b00 */
[----:B--2---:R-:W2:Y:S04]  /*02e0*/  LDG.E.64 R16, desc[UR6][R22.64+0x10] ;  /* 0x0000100616107981 */ /* 0x004ea8000c1e1b00 */
[----:B---3--:R-:W3:Y:S04]  /*02f0*/  LDG.E.64 R14, desc[UR6][R22.64+0x18] ;  /* 0x00001806160e7981 */ /* 0x008ee8000c1e1b00 */
[----:B----4-:R-:W4:Y:S04]  /*0300*/  LDG.E.64 R12, desc[UR6][R22.64+0x20] ;  /* 0x00002006160c7981 */ /* 0x010f28000c1e1b00 */
[----:B------:R-:W4:Y:S04]  /*0310*/  LDG.E.64 R10, desc[UR6][R22.64+0x28] ;  /* 0x00002806160a7981 */ /* 0x000f28000c1e1b00 */
[----:B------:R-:W4:Y:S04]  /*0320*/  LDG.E.64 R8, desc[UR6][R22.64+0x30] ;  /* 0x0000300616087981 */ /* 0x000f28000c1e1b00 */
[----:B------:R-:W4:Y:S01]  /*0330*/  LDG.E.64 R24, desc[UR6][R22.64+0x38] ;  /* 0x0000380616187981 */ /* 0x000f22000c1e1b00 */
[----:B------:R-:W-:-:S04]  /*0340*/  IADD3 R27, PT, PT, R27, 0x10, RZ ;  /* 0x000000101b1b7810 */ /* 0x000fc80007ffe0ff */
[----:B------:R-:W-:Y:S01]  /*0350*/  ISETP.NE.AND P1, PT, R27, RZ, PT ;  /* 0x000000ff1b00720c */ /* 0x000fe20003f25270 */
[----:B------:R-:W-:Y:S01]  /*0360*/  STS.64 [R5+-0x18], R28 ;  /* 0xffffe81c05007388 */ /* 0x000fe20000000a00 */
[----:B0-----:R-:W-:Y:S02]  /*0370*/  VIADD R26, R26, 0x10 ;  /* 0x000000101a1a7836 */ /* 0x001fe40000000000 */
[----:B------:R-:W-:Y:S01]  /*0380*/  VIADD R4, R4, 0x10 ;  /* 0x0000001004047836 */ /* 0x000fe20000000000 */
[----:B------:R-:W-:Y:S04]  /*0390*/  STS.64 [R5], R20 ;  /* 0x0000001405007388 */ /* 0x000fe80000000a00 */
[----:B-----5:R-:W-:Y:S04]  /*03a0*/  STS.64 [R5+0x8], R18 ;  /* 0x0000081205007388 */ /* 0x020fe80000000a00 */
[----:B--2---:R-:W-:Y:S04]  /*03b0*/  STS.64 [R5+0x10], R16 ;  /* 0x0000101005007388 */ /* 0x004fe80000000a00 */
[----:B---3--:R-:W-:Y:S04]  /*03c0*/  STS.64 [R5+0x18], R14 ;  /* 0x0000180e05007388 */ /* 0x008fe80000000a00 */
[----:B----4-:R-:W-:Y:S04]  /*03d0*/  STS.64 [R5+0x20], R12 ;  /* 0x0000200c05007388 */ /* 0x010fe80000000a00 */
[----:B------:R-:W-:Y:S04]  /*03e0*/  STS.64 [R5+0x28], R10 ;  /* 0x0000280a05007388 */ /* 0x000fe80000000a00 */
[----:B------:R-:W-:Y:S04]  /*03f0*/  STS.64 [R5+0x30], R8 ;  /* 0x0000300805007388 */ /* 0x000fe80000000a00 */
[----:B------:R0:W-:Y:S02]  /*0400*/  STS.64 [R5+0x38], R24 ;  /* 0x0000381805007388 */ /* 0x0001e40000000a00 */
[----:B0-----:R-:W-:Y:S01]  /*0410*/  IADD3 R5, PT, PT, R5, 0x80, RZ ;  /* 0x0000008005057810 */ /* 0x001fe20007ffe0ff */
[----:B------:R-:W-:Y:S06]  /*0420*/  @P1 BRA `(.L_x_3) ;  /* 0xfffffffc005c1947 */ /* 0x000fec000383ffff */
.L_x_2:
[----:B------:R-:W-:Y:S05]  /*0430*/  @!P0 BRA `(.L_x_1) ;  /* 0x0000000400048947 */ /* 0x000fea0003800000 */
[----:B------:R-:W-:Y:S02]  /*0440*/  ISETP.GE.U32.AND P0, PT, R3, 0x8, PT ;  /* 0x000000080300780c */ /* 0x000fe40003f06070 */
[----:B------:R-:W-:-:S04]  /*0450*/  LOP3.LUT R24, R2, 0x7, RZ, 0xc0, !PT ;  /* 0x0000000702187812 */ /* 0x000fc800078ec0ff */
[----:B------:R-:W-:-:S07]  /*0460*/  ISETP.NE.AND P1, PT, R24, RZ, PT ;  /* 0x000000ff1800720c */ /* 0x000fce0003f25270 */
[----:B------:R-:W-:Y:S06]  /*0470*/  @!P0 BRA `(.L_x_4) ;  /* 0x0000000000608947 */ /* 0x000fec0003800000 */
[----:B------:R-:W1:Y:S01]  /*0480*/  LDC.64 R22, c[0x0][0x380] ;  /* 0x0000e000ff167b82 */ /* 0x000e620000000a00 */
[----:B0-----:R-:W-:-:S04]  /*0490*/  IMAD R3, R7, R6, R26 ;  /* 0x0000000607037224 */ /* 0x001fc800078e021a */
[----:B-1----:R-:W-:-:S05]  /*04a0*/  IMAD.WIDE R22, R3, 0x8, R22 ;  /* 0x0000000803167825 */ /* 0x002fca00078e0216 */
[----:B------:R-:W2:Y:S04]  /*04b0*/  LDG.E.64 R4, desc[UR6][R22.64] ;  /* 0x0000000616047981 */ /* 0x000ea8000c1e1b00 */
[----:B------:R-:W3:Y:S04]  /*04c0*/  LDG.E.64 R8, desc[UR6][R22.64+0x8] ;  /* 0x0000080616087981 */ /* 0x000ee8000c1e1b00 */
[----:B------:R-:W4:Y:S04]  /*04d0*/  LDG.E.64 R10, desc[UR6][R22.64+0x10] ;  /* 0x00001006160a7981 */ /* 0x000f28000c1e1b00 */
[----:B------:R-:W5:Y:S04]  /*04e0*/  LDG.E.64 R12, desc[UR6][R22.64+0x18] ;  /* 0x00001806160c7981 */ /* 0x000f68000c1e1b00 */
[----:B------:R-:W5:Y:S04]  /*04f0*/  LDG.E.64 R14, desc[UR6][R22.64+0x20] ;  /* 0x00002006160e7981 */ /* 0x000f68000c1e1b00 */
[----:B------:R-:W5:Y:S04]  /*0500*/  LDG.E.64 R16, desc[UR6][R22.64+0x28] ;  /* 0x0000280616107981 */ /* 0x000f68000c1e1b00 */
[----:B------:R-:W5:Y:S04]  /*0510*/  LDG.E.64 R18, desc[UR6][R22.64+0x30] ;  /* 0x0000300616127981 */ /* 0x000f68000c1e1b00 */
[----:B------:R-:W5:Y:S01]  /*0520*/  LDG.E.64 R20, desc[UR6][R22.64+0x38] ;  /* 0x0000380616147981 */ /* 0x000f62000c1e1b00 */
[----:B------:R-:W-:Y:S01]  /*0530*/  MOV R3, 0x400 ;  /* 0x0000040000037802 */ /* 0x000fe20000000f00 */
[----:B------:R-:W0:Y:S03]  /*0540*/  S2R R28, SR_CgaCtaId ;  /* 0x00000000001c7919 */ /* 0x000e260000008800 */
[----:B0-----:R-:W-:-:S05]  /*0550*/  LEA R3, R28, R3, 0x18 ;  /* 0x000000031c037211 */ /* 0x001fca00078ec0ff */
[C---:B------:R-:W-:Y:S02]  /*0560*/  IMAD R3, R26.reuse, 0x8, R3 ;  /* 0x000000081a037824 */ /* 0x040fe400078e0203 */
[----:B------:R-:W-:-:S03]  /*0570*/  VIADD R26, R26, 0x8 ;  /* 0x000000081a1a7836 */ /* 0x000fc60000000000 */
[----:B--2---:R1:W-:Y:S04]  /*0580*/  STS.64 [R3], R4 ;  /* 0x0000000403007388 */ /* 0x0043e80000000a00 */
[----:B---3--:R1:W-:Y:S04]  /*0590*/  STS.64 [R3+0x8], R8 ;  /* 0x0000080803007388 */ /* 0x0083e80000000a00 */
[----:B----4-:R1:W-:Y:S04]  /*05a0*/  STS.64 [R3+0x10], R10 ;  /* 0x0000100a03007388 */ /* 0x0103e80000000a00 */
[----:B-----5:R1:W-:Y:S04]  /*05b0*/  STS.64 [R3+0x18], R12 ;  /* 0x0000180c03007388 */ /* 0x0203e80000000a00 */
[----:B------:R1:W-:Y:S04]  /*05c0*/  STS.64 [R3+0x20], R14 ;  /* 0x0000200e03007388 */ /* 0x0003e80000000a00 */
[----:B------:R1:W-:Y:S04]  /*05d0*/  STS.64 [R3+0x28], R16 ;  /* 0x0000281003007388 */ /* 0x0003e80000000a00 */
[----:B------:R1:W-:Y:S04]  /*05e0*/  STS.64 [R3+0x30], R18 ;  /* 0x0000301203007388 */ /* 0x0003e80000000a00 */
[----:B------:R1:W-:Y:S02]  /*05f0*/  STS.64 [R3+0x38], R20 ;  /* 0x0000381403007388 */ /* 0x0003e40000000a00 */
.L_x_4:
[----:B------:R-:W-:Y:S05]  /*0600*/  @!P1 BRA `(.L_x_1) ;  /* 0x0000000000909947 */ /* 0x000fea0003800000 */
[----:B------:R-:W-:Y:S02]  /*0610*/  ISETP.GE.U32.AND P0, PT, R24, 0x4, PT ;  /* 0x000000041800780c */ /* 0x000fe40003f06070 */
[----:B-1----:R-:W-:-:S04]  /*0620*/  LOP3.LUT R14, R2, 0x3, RZ, 0xc0, !PT ;  /* 0x00000003020e7812 */ /* 0x002fc800078ec0ff */
        /* <DEDUP_REMOVED lines=8> */
[----:B------:R-:W5:Y:S01]  /*06b0*/  LDG.E.64 R12, desc[UR6][R2.64+0x18] ;  /* 0x00001806020c7981 */ /* 0x000f62000c1e1b00 */
[----:B------:R-:W-:Y:S01]  /*06c0*/  MOV R15, 0x400 ;  /* 0x00000400000f7802 */ /* 0x000fe20000000f00 */
[----:B------:R-:W0:Y:S03]  /*06d0*/  S2R R16, SR_CgaCtaId ;  /* 0x0000000000107919 */ /* 0x000e260000008800 */
[----:B0-----:R-:W-:-:S04]  /*06e0*/  LEA R15, R16, R15, 0x18 ;  /* 0x0000000f100f7211 */ /* 0x001fc800078ec0ff */
[C---:B------:R-:W-:Y:S01]  /*06f0*/  LEA R15, R26.reuse, R15, 0x3 ;  /* 0x0000000f1a0f7211 */ /* 0x040fe200078e18ff */
[----:B------:R-:W-:-:S04]  /*0700*/  VIADD R26, R26, 0x4 ;  /* 0x000000041a1a7836 */ /* 0x000fc80000000000 */
[----:B--2---:R1:W-:Y:S04]  /*0710*/  STS.64 [R15], R4 ;  /* 0x000000040f007388 */ /* 0x0043e80000000a00 */
[----:B---3--:R1:W-:Y:S04]  /*0720*/  STS.64 [R15+0x8], R8 ;  /* 0x000008080f007388 */ /* 0x0083e80000000a00 */
[----:B----4-:R1:W-:Y:S04]  /*0730*/  STS.64 [R15+0x10], R10 ;  /* 0x0000100a0f007388 */ /* 0x0103e80000000a00 */
[----:B-----5:R1:W-:Y:S02]  /*0740*/  STS.64 [R15+0x18], R12 ;  /* 0x0000180c0f007388 */ /* 0x0203e40000000a00 */
.L_x_5:
[----:B------:R-:W-:Y:S05]  /*0750*/  @!P1 BRA `(.L_x_1) ;  /* 0x00000000003c9947 */ /* 0x000fea0003800000 */
[----:B------:R-:W2:Y:S01]  /*0760*/  S2R R3, SR_CgaCtaId ;  /* 0x0000000000037919 */ /* 0x000ea20000008800 */
[----:B-1----:R-:W1:Y:S01]  /*0770*/  LDC.64 R4, c[0x0][0x380] ;  /* 0x0000e000ff047b82 */ /* 0x002e620000000a00 */
[----:B------:R-:W-:Y:S01]  /*0780*/  MOV R2, 0x400 ;  /* 0x0000040000027802 */ /* 0x000fe20000000f00 */
[----:B------:R-:W-:Y:S02]  /*0790*/  IMAD.MOV R14, RZ, RZ, -R14 ;  /* 0x000000ffff0e7224 */ /* 0x000fe400078e0a0e */
[----:B0-----:R-:W-:Y:S01]  /*07a0*/  IMAD R11, R7, R6, R26 ;  /* 0x00000006070b7224 */ /* 0x001fe200078e021a */
[----:B--2---:R-:W-:-:S04]  /*07b0*/  LEA R3, R3, R2, 0x18 ;  /* 0x0000000203037211 */ /* 0x004fc800078ec0ff */
[----:B------:R-:W-:-:S07]  /*07c0*/  LEA R9, R26, R3, 0x3 ;  /* 0x000000031a097211 */ /* 0x000fce00078e18ff */
.L_x_6:
[----:B-1----:R-:W-:-:S06]  /*07d0*/  IMAD.WIDE R2, R11, 0x8, R4 ;  /* 0x000000080b027825 */ /* 0x002fcc00078e0204 */
[----:B------:R-:W2:Y:S01]  /*07e0*/  LDG.E.64 R2, desc[UR6][R2.64] ;  /* 0x0000000602027981 */ /* 0x000ea2000c1e1b00 */
[----:B------:R-:W-:Y:S02]  /*07f0*/  VIADD R14, R14, 0x1 ;  /* 0x000000010e0e7836 */ /* 0x000fe40000000000 */
[----:B------:R-:W-:-:S03]  /*0800*/  VIADD R11, R11, 0x1 ;  /* 0x000000010b0b7836 */ /* 0x000fc60000000000 */
[----:B------:R-:W-:Y:S01]  /*0810*/  ISETP.NE.AND P0, PT, R14, RZ, PT ;  /* 0x000000ff0e00720c */ /* 0x000fe20003f05270 */
[----:B--2---:R0:W-:Y:S02]  /*0820*/  STS.64 [R9], R2 ;  /* 0x0000000209007388 */ /* 0x0041e40000000a00 */
[----:B0-----:R-:W-:-:S10]  /*0830*/  IADD3 R9, PT, PT, R9, 0x8, RZ ;  /* 0x0000000809097810 */ /* 0x001fd40007ffe0ff */
[----:B------:R-:W-:Y:S05]  /*0840*/  @P0 BRA `(.L_x_6) ;  /* 0xfffffffc00e00947 */ /* 0x000fea000383ffff */
.L_x_1:
[----:B------:R-:W-:Y:S05]  /*0850*/  BSYNC.RECONVERGENT B0 ;  /* 0x0000000000007941 */ /* 0x000fea0003800200 */
.L_x_0:
[----:B------:R-:W2:Y:S08]  /*0860*/  S2UR UR4, SR_CTAID.X ;  /* 0x00000000000479c3 */ /* 0x000eb00000002500 */
[----:B------:R-:W-:Y:S08]  /*0870*/  BAR.SYNC.DEFER_BLOCKING 0x0 ;  /* 0x0000000000007b1d */ /* 0x000ff00000010000 */
[----:B-1----:R-:W2:Y:S02]  /*0880*/  LDC R3, c[0x0][0x390] ;  /* 0x0000e400ff037b82 */ /* 0x002ea40000000800 */
[----:B--2---:R-:W-:-:S04]  /*0890*/  IMAD R3, R3, UR4, R0 ;  /* 0x0000000403037c24 */ /* 0x004fc8000f8e0200 */
[-C--:B------:R-:W-:Y:S02]  /*08a0*/  IMAD R8, R3, R6.reuse, RZ ;  /* 0x0000000603087224 */ /* 0x080fe400078e02ff */
[----:B------:R-:W-:Y:S02]  /*08b0*/  IMAD R3, R7, R6, RZ ;  /* 0x0000000607037224 */ /* 0x000fe400078e02ff */
[C---:B------:R-:W-:Y:S02]  /*08c0*/  IMAD.IADD R0, R8.reuse, 0x1, R7 ;  /* 0x0000000108007824 */ /* 0x040fe400078e0207 */
[----:B------:R-:W-:-:S03]  /*08d0*/  IMAD.IADD R9, R8, 0x1, R6 ;  /* 0x0000000108097824 */ /* 0x000fc600078e0206 */
[----:B------:R-:W-:-:S04]  /*08e0*/  IADD3 R2, PT, PT, R0, 0x1, RZ ;  /* 0x0000000100027810 */ /* 0x000fc80007ffe0ff */
[----:B------:R-:W-:-:S04]  /*08f0*/  ISETP.GE.AND P0, PT, R2, R9, PT ;  /* 0x000000090200720c */ /* 0x000fc80003f06270 */
[----:B------:R-:W-:-:S13]  /*0900*/  ISETP.LE.OR P0, PT, R8, R3, P0 ;  /* 0x000000030800720c */ /* 0x000fda0000703670 */
[----:B------:R-:W-:Y:S05]  /*0910*/  @P0 EXIT ;  /* 0x000000000000094d */ /* 0x000fea0003800000 */
[----:B------:R-:W-:Y:S01]  /*0920*/  LOP3.LUT R3, RZ, R7, RZ, 0x33, !PT ;  /* 0x00000007ff037212 */ /* 0x000fe200078e33ff */
[----:B------:R-:W1:Y:S01]  /*0930*/  LDC.64 R4, c[0x0][0x380] ;  /* 0x0000e000ff047b82 */ /* 0x000e620000000a00 */
[----:B------:R-:W-:Y:S01]  /*0940*/  IMAD.MOV.U32 R19, RZ, RZ, R0 ;  /* 0x000000ffff137224 */ /* 0x000fe200078e0000 */
[----:B------:R-:W-:Y:S02]  /*0950*/  MOV R0, R2 ;  /* 0x0000000200007202 */ /* 0x000fe40000000f00 */
[----:B------:R-:W-:-:S05]  /*0960*/  IMAD.IADD R3, R3, 0x1, R6 ;  /* 0x0000000103037824 */ /* 0x000fca00078e0206 */
[----:B------:R-:W-:Y:S01]  /*0970*/  LOP3.LUT P0, R10, R3, 0x3, RZ, 0xc0, !PT ;  /* 0x00000003030a7812 */ /* 0x000fe2000780c0ff */
[----:B-1----:R-:W-:-:S12]  /*0980*/  IMAD.WIDE R2, R19, 0x8, R4 ;  /* 0x0000000813027825 */ /* 0x002fd800078e0204 */
[----:B------:R-:W-:Y:S05]  /*0990*/  @!P0 BRA `(.L_x_7) ;  /* 0x00000000004c8947 */ /* 0x000fea0003800000 */
[----:B------:R-:W1:Y:S01]  /*09a0*/  S2R R12, SR_CgaCtaId ;  /* 0x00000000000c7919 */ /* 0x000e620000008800 */
[----:B------:R-:W-:Y:S01]  /*09b0*/  MOV R11, 0x400 ;  /* 0x00000400000b7802 */ /* 0x000fe20000000f00 */
[----:B------:R-:W-:-:S03]  /*09c0*/  IMAD.MOV R20, RZ, RZ, -R10 ;  /* 0x000000ffff147224 */ /* 0x000fc600078e0a0a */
[----:B-1----:R-:W-:-:S05]  /*09d0*/  LEA R12, R12, R11, 0x18 ;  /* 0x0000000b0c0c7211 */ /* 0x002fca00078ec0ff */
[----:B------:R-:W-:-:S05]  /*09e0*/  IMAD R12, R7, 0x8, R12 ;  /* 0x00000008070c7824 */ /* 0x000fca00078e020c */
[----:B------:R-:W-:-:S07]  /*09f0*/  IADD3 R18, PT, PT, R12, 0x8, RZ ;  /* 0x000000080c127810 */ /* 0x000fce0007ffe0ff */
.L_x_8:
[----:B-1----:R-:W-:Y:S01]  /*0a00*/  IMAD.WIDE R10, R0, 0x8, R4 ;  /* 0x00000008000a7825 */ /* 0x002fe200078e0204 */
[----:B------:R-:W2:Y:S04]  /*0a10*/  LDG.E.64 R14, desc[UR6][R2.64] ;  /* 0x00000006020e7981 */ /* 0x000ea8000c1e1b00 */
[----:B------:R-:W2:Y:S01]  /*0a20*/  LDG.E.64 R12, desc[UR6][R10.64] ;  /* 0x000000060a0c7981 */ /* 0x000ea2000c1e1b00 */
[----:B------:R-:W-:Y:S01]  /*0a30*/  VIADD R20, R20, 0x1 ;  /* 0x0000000114147836 */ /* 0x000fe20000000000 */
[----:B------:R-:W-:Y:S01]  /*0a40*/  IADD3 R0, PT, PT, R0, 0x1, RZ ;  /* 0x0000000100007810 */ /* 0x000fe20007ffe0ff */
[----:B------:R-:W-:Y:S01]  /*0a50*/  VIADD R19, R19, 0x1 ;  /* 0x0000000113137836 */ /* 0x000fe20000000000 */
[----:B------:R1:W2:Y:S02]  /*0a60*/  LDS.64 R16, [R18] ;  /* 0x0000000012107984 */ /* 0x0002a40000000a00 */
[----:B------:R-:W-:Y:S01]  /*0a70*/  ISETP.NE.AND P0, PT, R20, RZ, PT ;  /* 0x000000ff1400720c */ /* 0x000fe20003f05270 */
[----:B-1----:R-:W-:Y:S01]  /*0a80*/  VIADD R18, R18, 0x8 ;  /* 0x0000000812127836 */ /* 0x002fe20000000000 */
[----:B--2---:R-:W-:-:S07]  /*0a90*/  DFMA R12, -R14, R16, R12 ;  /* 0x000000100e0c722b */ /* 0x004fce000000010c */
[----:B------:R1:W-:Y:S04]  /*0aa0*/  STG.E.64 desc[UR6][R10.64], R12 ;  /* 0x0000000c0a007986 */ /* 0x0003e8000c101b06 */
[----:B------:R-:W-:Y:S05]  /*0ab0*/  @P0 BRA `(.L_x_8) ;  /* 0xfffffffc00d00947 */ /* 0x000fea000383ffff */
[----:B------:R-:W-:-:S07]  /*0ac0*/  VIADD R0, R19, 0x1 ;  /* 0x0000000113007836 */ /* 0x000fce0000000000 */
.L_x_7:
[----:B------:R-:W-:-:S04]  /*0ad0*/  IADD3 R6, PT, PT, -R7, -0x2, R6 ;  /* 0xfffffffe07067810 */ /* 0x000fc80007ffe106 */
[----:B------:R-:W-:-:S13]  /*0ae0*/  ISETP.GE.U32.AND P0, PT, R6, 0x3, PT ;  /* 0x000000030600780c */ /* 0x000fda0003f06070 */
[----:B------:R-:W-:Y:S05]  /*0af0*/  @!P0 EXIT ;  /* 0x000000000000894d */ /* 0x000fea0003800000 */
[----:B------:R-:W2:Y:S01]  /*0b00*/  S2R R7, SR_CgaCtaId ;  /* 0x0000000000077919 */ /* 0x000ea20000008800 */
[----:B------:R-:W3:Y:S01]  /*0b10*/  LDCU.64 UR4, c[0x0][0x380] ;  /* 0x00007000ff0477ac */ /* 0x000ee20008000a00 */
[----:B------:R-:W-:Y:S01]  /*0b20*/  IADD3 R6, PT, PT, -R9, R0, RZ ;  /* 0x0000000009067210 */ /* 0x000fe20007ffe1ff */
[----:B------:R-:W-:Y:S01]  /*0b30*/  IMAD.SHL.U32 R5, R8, 0x8, RZ ;  /* 0x0000000808057824 */ /* 0x000fe200078e00ff */
[----:B------:R-:W-:Y:S01]  /*0b40*/  MOV R4, 0x400 ;  /* 0x0000040000047802 */ /* 0x000fe20000000f00 */
[----:B------:R-:W-:Y:S01]  /*0b50*/  BSSY.RECONVERGENT B0, `(.L_x_9) ;  /* 0x00000a3000007945 */ /* 0x000fe20003800200 */
[----:B------:R-:W-:Y:S01]  /*0b60*/  ISETP.GE.AND P0, PT, R6, RZ, PT ;  /* 0x000000ff0600720c */ /* 0x000fe20003f06270 */
[----:B---3--:R-:W-:-:S04]  /*0b70*/  UIADD3 UR4, UP0, UPT, UR4, 0x10, URZ ;  /* 0x0000001004047890 */ /* 0x008fc8000ff1e0ff */
[----:B------:R-:W-:Y:S01]  /*0b80*/  UIADD3.X UR5, UPT, UPT, URZ, UR5, URZ, UP0, !UPT ;  /* 0x00000005ff057290 */ /* 0x000fe200087fe4ff */
[----:B--2---:R-:W-:Y:S01]  /*0b90*/  LEA R8, R7, R4, 0x18 ;  /* 0x0000000407087211 */ /* 0x004fe200078ec0ff */
[----:B------:R-:W-:Y:S01]  /*0ba0*/  IMAD R7, R0, 0x8, -R5 ;  /* 0x0000000800077824 */ /* 0x000fe200078e0a05 */
[----:B------:R-:W-:-:S03]  /*0bb0*/  MOV R4, UR4 ;  /* 0x0000000400047c02 */ /* 0x000fc60008000f00 */
[----:B------:R-:W-:Y:S01]  /*0bc0*/  IMAD.U32 R5, RZ, RZ, UR5 ;  /* 0x00000005ff057e24 */ /* 0x000fe2000f8e00ff */
[----:B------:R-:W-:Y:S01]  /*0bd0*/  IADD3 R7, PT, PT, R7, 0x10, R8 ;  /* 0x0000001007077810 */ /* 0x000fe20007ffe008 */
[----:B------:R-:W-:Y:S06]  /*0be0*/  @P0 BRA `(.L_x_10) ;  /* 0x0000000800640947 */ /* 0x000fec0003800000 */
[----:B------:R-:W-:Y:S01]  /*0bf0*/  IMAD.MOV R8, RZ, RZ, -R6 ;  /* 0x000000ffff087224 */ /* 0x000fe200078e0a06 */
[----:B------:R-:W-:Y:S01]  /*0c00*/  BSSY.RECONVERGENT B1, `(.L_x_11) ;  /* 0x0000061000017945 */ /* 0x000fe20003800200 */
[----:B------:R-:W-:-:S03]  /*0c10*/  PLOP3.LUT P0, PT, PT, PT, PT, 0x80, 0x8 ;  /* 0x000000000008781c */ /* 0x000fc60003f0f070 */
[----:B------:R-:W-:-:S13]  /*0c20*/  ISETP.GT.AND P1, PT, R8, 0xc, PT ;  /* 0x0000000c0800780c */ /* 0x000fda0003f24270 */
[----:B------:R-:W-:Y:S05]  /*0c30*/  @!P1 BRA `(.L_x_12) ;  /* 0x0000000400749947 */ /* 0x000fea0003800000 */
[----:B------:R-:W-:-:S13]  /*0c40*/  PLOP3.LUT P0, PT, PT, PT, PT, 0x8, 0x80 ;  /* 0x000000000080781c */ /* 0x000fda0003f0e170 */
.L_x_13:
[----:B----4-:R-:W-:Y:S01]  /*0c50*/  IMAD.WIDE R8, R0, 0x8, R4 ;  /* 0x0000000800087825 */ /* 0x010fe200078e0204 */
[----:B-1----:R-:W2:Y:S04]  /*0c60*/  LDG.E.64 R12, desc[UR6][R2.64] ;  /* 0x00000006020c7981 */ /* 0x002ea8000c1e1b00 */
[----:B------:R-:W2:Y:S04]  /*0c70*/  LDG.E.64 R10, desc[UR6][R8.64+-0x10] ;  /* 0xfffff006080a7981 */ /* 0x000ea8000c1e1b00 */
[----:B------:R-:W2:Y:S04]  /*0c80*/  LDS.64 R14, [R7+-0x10] ;  /* 0xfffff000070e7984 */ /* 0x000ea80000000a00 */
[----:B------:R-:W1:Y:S04]  /*0c90*/  LDS.64 R16, [R7+-0x8] ;  /* 0xfffff80007107984 */ /* 0x000e680000000a00 */
[----:B------:R-:W3:Y:S01]  /*0ca0*/  LDS.64 R18, [R7] ;  /* 0x0000000007127984 */ /* 0x000ee20000000a00 */
[----:B--2---:R-:W-:-:S03]  /*0cb0*/  DFMA R10, -R12, R14, R10 ;  /* 0x0000000e0c0a722b */ /* 0x004fc6000000010a */
[----:B------:R-:W1:Y:S04]  /*0cc0*/  LDG.E.64 R12, desc[UR6][R8.64+-0x8] ;  /* 0xfffff806080c7981 */ /* 0x000e68000c1e1b00 */
[----:B------:R2:W-:Y:S04]  /*0cd0*/  STG.E.64 desc[UR6][R8.64+-0x10], R10 ;  /* 0xfffff00a08007986 */ /* 0x0005e8000c101b06 */
[----:B------:R-:W1:Y:S02]  /*0ce0*/  LDG.E.64 R14, desc[UR6][R2.64] ;  /* 0x00000006020e7981 */ /* 0x000e64000c1e1b00 */
[----:B-1----:R-:W-:-:S02]  /*0cf0*/  DFMA R12, -R14, R16, R12 ;  /* 0x000000100e0c722b */ /* 0x002fc4000000010c */
[----:B------:R-:W3:Y:S05]  /*0d00*/  LDG.E.64 R14, desc[UR6][R8.64] ;  /* 0x00000006080e7981 */ /* 0x000eea000c1e1b00 */
[----:B------:R-:W-:Y:S04]  /*0d10*/  STG.E.64 desc[UR6][R8.64+-0x8], R12 ;  /* 0xfffff80c08007986 */ /* 0x000fe8000c101b06 */
[----:B------:R-:W3:Y:S02]  /*0d20*/  LDG.E.64 R16, desc[UR6][R2.64] ;  /* 0x0000000602107981 */ /* 0x000ee4000c1e1b00 */
[----:B---3--:R-:W-:-:S02]  /*0d30*/  DFMA R14, -R16, R18, R14 ;  /* 0x00000012100e722b */ /* 0x008fc4000000010e */
[----:B------:R-:W3:Y:S04]  /*0d40*/  LDG.E.64 R16, desc[UR6][R8.64+0x8] ;  /* 0x0000080608107981 */ /* 0x000ee8000c1e1b00 */
[----:B------:R-:W3:Y:S04]  /*0d50*/  LDS.64 R18, [R7+0x8] ;  /* 0x0000080007127984 */ /* 0x000ee80000000a00 */
[----:B------:R1:W-:Y:S04]  /*0d60*/  STG.E.64 desc[UR6][R8.64], R14 ;  /* 0x0000000e08007986 */ /* 0x0003e8000c101b06 */
[----:B--2---:R-:W3:Y:S01]  /*0d70*/  LDG.E.64 R10, desc[UR6][R2.64] ;  /* 0x00000006020a7981 */ /* 0x004ee2000c1e1b00 */
[----:B------:R-:W-:Y:S01]  /*0d80*/  IADD3 R21, PT, PT, R0, 0x4, RZ ;  /* 0x0000000400157810 */ /* 0x000fe20007ffe0ff */
[----:B---3--:R-:W-:-:S04]  /*0d90*/  DFMA R16, -R10, R18, R16 ;  /* 0x000000120a10722b */ /* 0x008fc80000000110 */
[----:B------:R-:W-:Y:S02]  /*0da0*/  IMAD.WIDE R10, R21, 0x8, R4 ;  /* 0x00000008150a7825 */ /* 0x000fe400078e0204 */
[----:B------:R-:W2:Y:S04]  /*0db0*/  LDS.64 R20, [R7+0x10] ;  /* 0x0000100007147984 */ /* 0x000ea80000000a00 */
[----:B------:R-:W-:Y:S04]  /*0dc0*/  STG.E.64 desc[UR6][R8.64+0x8], R16 ;  /* 0x0000081008007986 */ /* 0x000fe8000c101b06 */
[----:B------:R-:W2:Y:S04]  /*0dd0*/  LDG.E.64 R18, desc[UR6][R2.64] ;  /* 0x0000000602127981 */ /* 0x000ea8000c1e1b00 */
[----:B------:R-:W2:Y:S04]  /*0de0*/  LDG.E.64 R12, desc[UR6][R10.64+-0x10] ;  /* 0xfffff0060a0c7981 */ /* 0x000ea8000c1e1b00 */
[----:B-1----:R-:W3:Y:S04]  /*0df0*/  LDG.E.64 R14, desc[UR6][R10.64+-0x8] ;  /* 0xfffff8060a0e7981 */ /* 0x002ee8000c1e1b00 */
[----:B------:R-:W-:Y:S01]  /*0e00*/  LDS.64 R16, [R7+0x20] ;  /* 0x0000200007107984 */ /* 0x000fe20000000a00 */
[----:B--2---:R-:W-:-:S03]  /*0e10*/  DFMA R12, -R18, R20, R12 ;  /* 0x00000014120c722b */ /* 0x004fc6000000010c */
[----:B------:R-:W3:Y:S04]  /*0e20*/  LDS.64 R20, [R7+0x18] ;  /* 0x0000180007147984 */ /* 0x000ee80000000a00 */
[----:B------:R1:W-:Y:S04]  /*0e30*/  STG.E.64 desc[UR6][R10.64+-0x10], R12 ;  /* 0xfffff00c0a007986 */ /* 0x0003e8000c101b06 */
[----:B------:R-:W3:Y:S02]  /*0e40*/  LDG.E.64 R18, desc[UR6][R2.64] ;  /* 0x0000000602127981 */ /* 0x000ee4000c1e1b00 */
[----:B---3--:R-:W-:-:S02]  /*0e50*/  DFMA R14, -R18, R20, R14 ;  /* 0x00000014120e722b */ /* 0x008fc4000000010e */
[----:B------:R-:W2:Y:S05]  /*0e60*/  LDG.E.64 R18, desc[UR6][R10.64] ;  /* 0x000000060a127981 */ /* 0x000eaa000c1e1b00 */
[----:B------:R-:W-:Y:S04]  /*0e70*/  STG.E.64 desc[UR6][R10.64+-0x8], R14 ;  /* 0xfffff80e0a007986 */ /* 0x000fe8000c101b06 */
[----:B------:R-:W2:Y:S02]  /*0e80*/  LDG.E.64 R8, desc[UR6][R2.64] ;  /* 0x0000000602087981 */ /* 0x000ea4000c1e1b00 */
[----:B--2---:R-:W-:-:S02]  /*0e90*/  DFMA R16, -R8, R16, R18 ;  /* 0x000000100810722b */ /* 0x004fc40000000112 */
[----:B------:R-:W2:Y:S04]  /*0ea0*/  LDG.E.64 R8, desc[UR6][R10.64+0x8] ;  /* 0x000008060a087981 */ /* 0x000ea8000c1e1b00 */
[----:B------:R-:W2:Y:S04]  /*0eb0*/  LDS.64 R18, [R7+0x28] ;  /* 0x0000280007127984 */ /* 0x000ea80000000a00 */
[----:B------:R3:W-:Y:S04]  /*0ec0*/  STG.E.64 desc[UR6][R10.64], R16 ;  /* 0x000000100a007986 */ /* 0x0007e8000c101b06 */
[----:B-1----:R-:W2:Y:S01]  /*0ed0*/  LDG.E.64 R12, desc[UR6][R2.64] ;  /* 0x00000006020c7981 */ /* 0x002ea2000c1e1b00 */
[----:B------:R-:W-:Y:S01]  /*0ee0*/  VIADD R21, R0, 0x8 ;  /* 0x0000000800157836 */ /* 0x000fe20000000000 */
[----:B--2---:R-:W-:-:S03]  /*0ef0*/  DFMA R12, -R12, R18, R8 ;  /* 0x000000120c0c722b */ /* 0x004fc60000000108 */
[----:B------:R-:W-:Y:S02]  /*0f00*/  IMAD.WIDE R8, R21, 0x8, R4 ;  /* 0x0000000815087825 */ /* 0x000fe400078e0204 */
[----:B------:R-:W1:Y:S04]  /*0f10*/  LDS.64 R20, [R7+0x30] ;  /* 0x0000300007147984 */ /* 0x000e680000000a00 */
[----:B------:R-:W-:Y:S04]  /*0f20*/  STG.E.64 desc[UR6][R10.64+0x8], R12 ;  /* 0x0000080c0a007986 */ /* 0x000fe8000c101b06 */
[----:B------:R-:W1:Y:S04]  /*0f30*/  LDG.E.64 R18, desc[UR6][R2.64] ;  /* 0x0000000602127981 */ /* 0x000e68000c1e1b00 */
[----:B------:R-:W1:Y:S04]  /*0f40*/  LDG.E.64 R14, desc[UR6][R8.64+-0x10] ;  /* 0xfffff006080e7981 */ /* 0x000e68000c1e1b00 */
[----:B---3--:R-:W2:Y:S04]  /*0f50*/  LDG.E.64 R16, desc[UR6][R8.64+-0x8] ;  /* 0xfffff80608107981 */ /* 0x008ea8000c1e1b00 */
[----:B------:R-:W-:Y:S01]  /*0f60*/  LDS.64 R12, [R7+0x40] ;  /* 0x00004000070c7984 */ /* 0x000fe20000000a00 */
[----:B-1----:R-:W-:-:S03]  /*0f70*/  DFMA R14, -R18, R20, R14 ;  /* 0x00000014120e722b */ /* 0x002fc6000000010e */
[----:B------:R-:W2:Y:S04]  /*0f80*/  LDS.64 R20, [R7+0x38] ;  /* 0x0000380007147984 */ /* 0x000ea80000000a00 */
[----:B------:R1:W-:Y:S04]  /*0f90*/  STG.E.64 desc[UR6][R8.64+-0x10], R14 ;  /* 0xfffff00e08007986 */ /* 0x0003e8000c101b06 */
[----:B------:R-:W2:Y:S02]  /*0fa0*/  LDG.E.64 R18, desc[UR6][R2.64] ;  /* 0x0000000602127981 */ /* 0x000ea4000c1e1b00 */
[----:B--2---:R-:W-:-:S02]  /*0fb0*/  DFMA R16, -R18, R20, R16 ;  /* 0x000000141210722b */ /* 0x004fc40000000110 */
        /* <DEDUP_REMOVED lines=27> */
[----:B------:R3:W2:Y:S04]  /*1170*/  LDS.64 R18, [R7+0x68] ;  /* 0x0000680007127984 */ /* 0x0006a80000000a00 */
[----:B------:R4:W-:Y:S04]  /*1180*/  STG.E.64 desc[UR6][R10.64], R8 ;  /* 0x000000080a007986 */ /* 0x0009e8000c101b06 */
[----:B-1----:R-:W2:Y:S01]  /*1190*/  LDG.E.64 R16, desc[UR6][R2.64] ;  /* 0x0000000602107981 */ /* 0x002ea2000c1e1b00 */
[----:B------:R-:W-:-:S04]  /*11a0*/  IADD3 R6, PT, PT, R6, 0x10, RZ ;  /* 0x0000001006067810 */ /* 0x000fc80007ffe0ff */
[----:B------:R-:W-:Y:S01]  /*11b0*/  ISETP.GE.AND P1, PT, R6, -0xc, PT ;  /* 0xfffffff40600780c */ /* 0x000fe20003f26270 */
[----:B------:R-:W-:Y:S02]  /*11c0*/  VIADD R0, R0, 0x10 ;  /* 0x0000001000007836 */ /* 0x000fe40000000000 */
[----:B---3--:R-:W-:Y:S01]  /*11d0*/  VIADD R7, R7, 0x80 ;  /* 0x0000008007077836 */ /* 0x008fe20000000000 */
[----:B--2---:R-:W-:-:S07]  /*11e0*/  DFMA R14, -R16, R18, R14 ;  /* 0x00000012100e722b */ /* 0x004fce000000010e */
[----:B------:R4:W-:Y:S02]  /*11f0*/  STG.E.64 desc[UR6][R10.64+0x8], R14 ;  /* 0x0000080e0a007986 */ /* 0x0009e4000c101b06 */
[----:B------:R-:W-:Y:S05]  /*1200*/  @!P1 BRA `(.L_x_13) ;  /* 0xfffffff800909947 */ /* 0x000fea000383ffff */
.L_x_12:
[----:B------:R-:W-:Y:S05]  /*1210*/  BSYNC.RECONVERGENT B1 ;  /* 0x0000000000017941 */ /* 0x000fea0003800200 */
.L_x_11:
[----:B----4-:R-:W-:Y:S01]  /*1220*/  IADD3 R8, PT, PT, -R6, RZ, RZ ;  /* 0x000000ff06087210 */ /* 0x010fe20007ffe1ff */
[----:B------:R-:W-:Y:S03]  /*1230*/  BSSY.RECONVERGENT B1, `(.L_x_14) ;  /* 0x0000032000017945 */ /* 0x000fe60003800200 */
[----:B------:R-:W-:-:S13]  /*1240*/  ISETP.GT.AND P1, PT, R8, 0x4, PT ;  /* 0x000000040800780c */ /* 0x000fda0003f24270 */
[----:B------:R-:W-:Y:S05]  /*1250*/  @!P1 BRA `(.L_x_15) ;  /* 0x0000000000bc9947 */ /* 0x000fea0003800000 */
[----:B------:R-:W-:Y:S01]  /*1260*/  IMAD.WIDE R8, R0, 0x8, R4 ;  /* 0x0000000800087825 */ /* 0x000fe200078e0204 */
        /* <DEDUP_REMOVED lines=18> */
[----:B------:R-:W-:Y:S01]  /*1390*/  VIADD R21, R0, 0x4 ;  /* 0x0000000400157836 */ /* 0x000fe20000000000 */
[----:B---3--:R-:W-:-:S03]  /*13a0*/  DFMA R16, -R10, R18, R16 ;  /* 0x000000120a10722b */ /* 0x008fc60000000110 */
        /* <DEDUP_REMOVED lines=20> */
[----:B------:R-:W-:Y:S01]  /*14f0*/  PLOP3.LUT P0, PT, PT, PT, PT, 0x8, 0x80 ;  /* 0x000000000080781c */ /* 0x000fe20003f0e170 */
[----:B------:R-:W-:Y:S01]  /*1500*/  VIADD R6, R6, 0x8 ;  /* 0x0000000806067836 */ /* 0x000fe20000000000 */
[----:B------:R-:W-:Y:S01]  /*1510*/  IADD3 R0, PT, PT, R0, 0x8, RZ ;  /* 0x0000000800007810 */ /* 0x000fe20007ffe0ff */
[----:B---3--:R-:W-:Y:S01]  /*1520*/  VIADD R7, R7, 0x40 ;  /* 0x0000004007077836 */ /* 0x008fe20000000000 */
[----:B--2---:R-:W-:-:S07]  /*1530*/  DFMA R12, -R12, R18, R16 ;  /* 0x000000120c0c722b */ /* 0x004fce0000000110 */
[----:B------:R4:W-:Y:S04]  /*1540*/  STG.E.64 desc[UR6][R10.64+0x8], R12 ;  /* 0x0000080c0a007986 */ /* 0x0009e8000c101b06 */
.L_x_15:
[----:B------:R-:W-:Y:S05]  /*1550*/  BSYNC.RECONVERGENT B1 ;  /* 0x0000000000017941 */ /* 0x000fea0003800200 */
.L_x_14:
[----:B------:R-:W-:-:S13]  /*1560*/  ISETP.NE.OR P0, PT, R6, RZ, P0 ;  /* 0x000000ff0600720c */ /* 0x000fda0000705670 */
[----:B------:R-:W-:Y:S05]  /*1570*/  @!P0 EXIT ;  /* 0x000000000000894d */ /* 0x000fea0003800000 */
.L_x_10:
[----:B------:R-:W-:Y:S05]  /*1580*/  BSYNC.RECONVERGENT B0 ;  /* 0x0000000000007941 */ /* 0x000fea0003800200 */
.L_x_9:
        /* <DEDUP_REMOVED lines=16> */
[----:B------:R1:W3:Y:S04]  /*1690*/  LDS.64 R18, [R7+0x8] ;  /* 0x0000080007127984 */ /* 0x0002e80000000a00 */
[----:B------:R4:W-:Y:S04]  /*16a0*/  STG.E.64 desc[UR6][R8.64], R14 ;  /* 0x0000000e08007986 */ /* 0x0009e8000c101b06 */
[----:B--2---:R-:W3:Y:S01]  /*16b0*/  LDG.E.64 R10, desc[UR6][R2.64] ;  /* 0x00000006020a7981 */ /* 0x004ee2000c1e1b00 */
[----:B------:R-:W-:Y:S01]  /*16c0*/  VIADD R6, R6, 0x4 ;  /* 0x0000000406067836 */ /* 0x000fe20000000000 */
[----:B------:R-:W-:Y:S01]  /*16d0*/  IADD3 R0, PT, PT, R0, 0x4, RZ ;  /* 0x0000000400007810 */ /* 0x000fe20007ffe0ff */
[----:B-1----:R-:W-:-:S03]  /*16e0*/  VIADD R7, R7, 0x20 ;  /* 0x0000002007077836 */ /* 0x002fc60000000000 */
[----:B------:R-:W-:Y:S01]  /*16f0*/  ISETP.NE.AND P0, PT, R6, RZ, PT ;  /* 0x000000ff0600720c */ /* 0x000fe20003f05270 */
[----:B---3--:R-:W-:-:S07]  /*1700*/  DFMA R10, -R10, R18, R16 ;  /* 0x000000120a0a722b */ /* 0x008fce0000000110 */
[----:B------:R4:W-:Y:S05]  /*1710*/  STG.E.64 desc[UR6][R8.64+0x8], R10 ;  /* 0x0000080a08007986 */ /* 0x0009ea000c101b06 */
[----:B------:R-:W-:Y:S05]  /*1720*/  @P0 BRA `(.L_x_9) ;  /* 0xfffffffc00980947 */ /* 0x000fea000383ffff */
[----:B------:R-:W-:Y:S05]  /*1730*/  EXIT ;  /* 0x000000000000794d */ /* 0x000fea0003800000 */
.L_x_16:
[----:B------:R-:W-:-:S00]  /*1740*/  BRA `(.L_x_16) ;  /* 0xfffffffc00fc7947 */ /* 0x000fc0000383ffff */
[----:B------:R-:W-:-:S00]  /*1750*/  NOP ;  /* 0x0000000000007918 */ /* 0x000fc00000000000 */
        /* <DEDUP_REMOVED lines=10> */
.L_x_58:


//--------------------- .text._Z10scaleIndexPdii  --------------------------
	.section	.text._Z10scaleIndexPdii,"ax",@progbits
	.align	128
        .global         _Z10scaleIndexPdii
        .type           _Z10scaleIndexPdii,@function
        .size           _Z10scaleIndexPdii,(.L_x_57 - _Z10scaleIndexPdii)
        .other          _Z10scaleIndexPdii,@"STO_CUDA_ENTRY STV_DEFAULT"
_Z10scaleIndexPdii:
.text._Z10scaleIndexPdii:
[----:B------:R-:W-:Y:S08]  /*0000*/  LDC R1, c[0x0][0x37c] ;  /* 0x0000df00ff017b82 */ /* 0x000ff00000000800 */
[----:B------:R-:W0:Y:S02]  /*0010*/  LDC.64 R2, c[0x0][0x388] ;  /* 0x0000e200ff027b82 */ /* 0x000e240000000a00 */
[----:B0-----:R-:W-:-:S02]  /*0020*/  IMAD R8, R3, R2, R3 ;  /* 0x0000000203087224 */ /* 0x001fc400078e0203 */
[----:B------:R-:W-:Y:S02]  /*0030*/  IMAD R3, R3, R2, R2 ;  /* 0x0000000203037224 */ /* 0x000fe400078e0202 */
[----:B------:R-:W-:-:S05]  /*0040*/  VIADD R0, R8, 0x1 ;  /* 0x0000000108007836 */ /* 0x000fca0000000000 */
[----:B------:R-:W-:-:S13]  /*0050*/  ISETP.GE.AND P0, PT, R0, R3, PT ;  /* 0x000000030000720c */ /* 0x000fda0003f06270 */
[----:B------:R-:W-:Y:S05]  /*0060*/  @P0 EXIT ;  /* 0x000000000000094d */ /* 0x000fea0003800000 */
[----:B------:R-:W0:Y:S01]  /*0070*/  LDC.64 R10, c[0x0][0x380] ;  /* 0x0000e000ff0a7b82 */ /* 0x000e220000000a00 */
[----:B------:R-:W-:Y:S01]  /*0080*/  IADD3 R2, PT, PT, R3, -0x2, -R8 ;  /* 0xfffffffe03027810 */ /* 0x000fe20007ffe808 */
[----:B------:R-:W1:Y:S01]  /*0090*/  LDCU.64 UR4, c[0x0][0x358] ;  /* 0x00006b00ff0477ac */ /* 0x000e620008000a00 */
[----:B------:R-:W-:Y:S02]  /*00a0*/  LOP3.LUT R6, RZ, R8, RZ, 0x33, !PT ;  /* 0x00000008ff067212 */ /* 0x000fe400078e33ff */
[----:B------:R-:W-:-:S03]  /*00b0*/  ISETP.GE.U32.AND P0, PT, R2, 0xf, PT ;  /* 0x0000000f0200780c */ /* 0x000fc60003f06070 */
[----:B------:R-:W-:-:S05]  /*00c0*/  IMAD.IADD R6, R3, 0x1, R6 ;  /* 0x0000000103067824 */ /* 0x000fca00078e0206 */
[----:B------:R-:W-:Y:S01]  /*00d0*/  LOP3.LUT R9, R6, 0xf, RZ, 0xc0, !PT ;  /* 0x0000000f06097812 */ /* 0x000fe200078ec0ff */
[----:B0-----:R-:W-:-:S04]  /*00e0*/  IMAD.WIDE R10, R8, 0x8, R10 ;  /* 0x00000008080a7825 */ /* 0x001fc800078e020a */
[----:B-1----:R-:W-:Y:S05]  /*00f0*/  @!P0 BRA `(.L_x_17) ;  /* 0x0000001400708947 */ /* 0x002fea0003800000 */
[----:B------:R-:W0:Y:S01]  /*0100*/  LDC.64 R12, c[0x0][0x380] ;  /* 0x0000e000ff0c7b82 */ /* 0x000e220000000a00 */
[----:B------:R-:W-:-:S05]  /*0110*/  LOP3.LUT R30, R6, 0xfffffff0, RZ, 0xc0, !PT ;  /* 0xfffffff0061e7812 */ /* 0x000fca00078ec0ff */
[----:B------:R-:W-:Y:S01]  /*0120*/  IMAD.MOV R30, RZ, RZ, -R30 ;  /* 0x000000ffff1e7224 */ /* 0x000fe200078e0a1e */
[----:B0-----:R-:W-:-:S05]  /*0130*/  IADD3 R12, P0, PT, R12, 0x40, RZ ;  /* 0x000000400c0c7810 */ /* 0x001fca0007f1e0ff */
[----:B------:R-:W-:-:S08]  /*0140*/  IMAD.X R13, RZ, RZ, R13, P0 ;  /* 0x000000ffff0d7224 */ /* 0x000fd000000e060d */
.L_x_34:
[----:B------:R-:W2:Y:S01]  /*0150*/  LDG.E.64 R18, desc[UR4][R10.64] ;  /* 0x000000040a127981 */ /* 0x000ea2000c1e1b00 */
[----:B0-----:R-:W-:-:S05]  /*0160*/  IMAD.WIDE R14, R0, 0x8, R12 ;  /* 0x00000008000e7825 */ /* 0x001fca00078e020c */
[----:B------:R-:W3:Y:S01]  /*0170*/  LDG.E.64 R20, desc[UR4][R14.64+-0x40] ;  /* 0xffffc0040e147981 */ /* 0x000ee2000c1e1b00 */
[----:B------:R-:W-:Y:S02]  /*0180*/  IMAD.MOV.U32 R2, RZ, RZ, 0x1 ;  /* 0x00000001ff027424 */ /* 0x000fe400078e00ff */
[----:B------:R-:W-:-:S05]  /*0190*/  VIADD R30, R30, 0x10 ;  /* 0x000000101e1e7836 */ /* 0x000fca0000000000 */
[----:B------:R-:W-:Y:S01]  /*01a0*/  ISETP.NE.AND P1, PT, R30, RZ, PT ;  /* 0x000000ff1e00720c */ /* 0x000fe20003f25270 */
[----:B--2---:R-:W0:Y:S01]  /*01b0*/  MUFU.RCP64H R3, R19 ;  /* 0x0000001300037308 */ /* 0x004e220000001800 */
[----:B---3--:R-:W-:Y:S01]  /*01c0*/  FSETP.GEU.AND P2, PT, |R21|, 6.5827683646048100446e-37, PT ;  /* 0x036000001500780b */ /* 0x008fe20003f4e200 */
[----:B0-----:R-:W-:-:S08]  /*01d0*/  DFMA R4, -R18, R2, 1 ;  /* 0x3ff000001204742b */ /* 0x001fd00000000102 */
[----:B------:R-:W-:-:S08]  /*01e0*/  DFMA R4, R4, R4, R4 ;  /* 0x000000040404722b */ /* 0x000fd00000000004 */
[----:B------:R-:W-:-:S08]  /*01f0*/  DFMA R4, R2, R4, R2 ;  /* 0x000000040204722b */ /* 0x000fd00000000002 */
[----:B------:R-:W-:-:S08]  /*0200*/  DFMA R2, -R18, R4, 1 ;  /* 0x3ff000001202742b */ /* 0x000fd00000000104 */
[----:B------:R-:W-:-:S08]  /*0210*/  DFMA R2, R4, R2, R4 ;  /* 0x000000020402722b */ /* 0x000fd00000000004 */
[----:B------:R-:W-:-:S08]  /*0220*/  DMUL R4, R20, R2 ;  /* 0x0000000214047228 */ /* 0x000fd00000000000 */
[----:B------:R-:W-:-:S08]  /*0230*/  DFMA R16, -R18, R4, R20 ;  /* 0x000000041210722b */ /* 0x000fd00000000114 */
[----:B------:R-:W-:-:S10]  /*0240*/  DFMA R2, R2, R16, R4 ;  /* 0x000000100202722b */ /* 0x000fd40000000004 */
[----:B------:R-:W-:-:S05]  /*0250*/  FFMA R4, RZ, R19, R3 ;  /* 0x00000013ff047223 */ /* 0x000fca0000000003 */
[----:B------:R-:W-:-:S13]  /*0260*/  FSETP.GT.AND P0, PT, |R4|, 1.469367938527859385e-39, PT ;  /* 0x001000000400780b */ /* 0x000fda0003f04200 */
[----:B------:R-:W-:Y:S05]  /*0270*/  @P0 BRA P2, `(.L_x_18) ;  /* 0x0000000000100947 */ /* 0x000fea0001000000 */
[----:B------:R-:W-:-:S07]  /*0280*/  MOV R2, 0x2a0 ;  /* 0x000002a000027802 */ /* 0x000fce0000000f00 */
[----:B------:R-:W-:Y:S05]  /*0290*/  CALL.REL.NOINC `($__internal_0_$__cuda_sm20_div_rn_f64_full) ;  /* 0x0000002400b47944 */ /* 0x000fea0003c00000 */
[----:B------:R-:W-:Y:S02]  /*02a0*/  IMAD.MOV.U32 R2, RZ, RZ, R4 ;  /* 0x000000ffff027224 */ /* 0x000fe400078e0004 */
[----:B------:R-:W-:-:S07]  /*02b0*/  IMAD.MOV.U32 R3, RZ, RZ, R5 ;  /* 0x000000ffff037224 */ /* 0x000fce00078e0005 */
.L_x_18:
[----:B------:R0:W-:Y:S04]  /*02c0*/  STG.E.64 desc[UR4][R14.64+-0x40], R2 ;  /* 0xffffc0020e007986 */ /* 0x0001e8000c101b04 */
[----:B------:R-:W2:Y:S04]  /*02d0*/  LDG.E.64 R18, desc[UR4][R10.64] ;  /* 0x000000040a127981 */ /* 0x000ea8000c1e1b00 */
[----:B------:R-:W3:Y:S01]  /*02e0*/  LDG.E.64 R20, desc[UR4][R14.64+-0x38] ;  /* 0xffffc8040e147981 */ /* 0x000ee2000c1e1b00 */
[----:B------:R-:W-:Y:S01]  /*02f0*/  IMAD.MOV.U32 R4, RZ, RZ, 0x1 ;  /* 0x00000001ff047424 */ /* 0x000fe200078e00ff */
[----:B--2---:R-:W1:Y:S01]  /*0300*/  MUFU.RCP64H R5, R19 ;  /* 0x0000001300057308 */ /* 0x004e620000001800 */
[----:B---3--:R-:W-:-:S04]  /*0310*/  FSETP.GEU.AND P2, PT, |R21|, 6.5827683646048100446e-37, PT ;  /* 0x036000001500780b */ /* 0x008fc80003f4e200 */
[----:B-1----:R-:W-:-:S08]  /*0320*/  DFMA R16, -R18, R4, 1 ;  /* 0x3ff000001210742b */ /* 0x002fd00000000104 */
[----:B------:R-:W-:-:S08]  /*0330*/  DFMA R16, R16, R16, R16 ;  /* 0x000000101010722b */ /* 0x000fd00000000010 */
[----:B------:R-:W-:-:S08]  /*0340*/  DFMA R16, R4, R16, R4 ;  /* 0x000000100410722b */ /* 0x000fd00000000004 */
[----:B------:R-:W-:-:S08]  /*0350*/  DFMA R4, -R18, R16, 1 ;  /* 0x3ff000001204742b */ /* 0x000fd00000000110 */
[----:B------:R-:W-:-:S08]  /*0360*/  DFMA R4, R16, R4, R16 ;  /* 0x000000041004722b */ /* 0x000fd00000000010 */
[----:B------:R-:W-:-:S08]  /*0370*/  DMUL R16, R20, R4 ;  /* 0x0000000414107228 */ /* 0x000fd00000000000 */
[----:B0-----:R-:W-:-:S08]  /*0380*/  DFMA R2, -R18, R16, R20 ;  /* 0x000000101202722b */ /* 0x001fd00000000114 */
        /* <DEDUP_REMOVED lines=8> */
.L_x_19:
        /* <DEDUP_REMOVED lines=19> */
[----:B------:R-:W-:Y:S01]  /*0540*/  IMAD.MOV.U32 R2, RZ, RZ, R4 ;  /* 0x000000ffff027224 */ /* 0x000fe200078e0004 */
[----:B------:R-:W-:-:S07]  /*0550*/  MOV R3, R5 ;  /* 0x0000000500037202 */ /* 0x000fce0000000f00 */
.L_x_20:
        /* <DEDUP_REMOVED lines=21> */
.L_x_21:
        /* <DEDUP_REMOVED lines=21> */
.L_x_22:
        /* <DEDUP_REMOVED lines=21> */
.L_x_23:
        /* <DEDUP_REMOVED lines=21> */
.L_x_24:
[----:B------:R0:W-:Y:S04]  /*0aa0*/  STG.E.64 desc[UR4][R14.64+-0x10], R2 ;  /* 0xfffff0020e007986 */ /* 0x0001e8000c101b04 */
[----:B------:R-:W2:Y:S04]  /*0ab0*/  LDG.E.64 R18, desc[UR4][R10.64] ;  /* 0x000000040a127981 */ /* 0x000ea8000c1e1b00 */
[----:B------:R-:W3:Y:S01]  /*0ac0*/  LDG.E.64 R20, desc[UR4][R14.64+-0x8] ;  /* 0xfffff8040e147981 */ /* 0x000ee2000c1e1b00 */
[----:B------:R-:W-:Y:S01]  /*0ad0*/  MOV R4, 0x1 ;  /* 0x0000000100047802 */ /* 0x000fe20000000f00 */
        /* <DEDUP_REMOVED lines=17> */
.L_x_25:
        /* <DEDUP_REMOVED lines=21> */
.L_x_26:
        /* <DEDUP_REMOVED lines=21> */
.L_x_27:
        /* <DEDUP_REMOVED lines=21> */
.L_x_28:
        /* <DEDUP_REMOVED lines=19> */
[----:B------:R-:W-:Y:S01]  /*1110*/  MOV R2, R4 ;  /* 0x0000000400027202 */ /* 0x000fe20000000f00 */
[----:B------:R-:W-:-:S07]  /*1120*/  IMAD.MOV.U32 R3, RZ, RZ, R5 ;  /* 0x000000ffff037224 */ /* 0x000fce00078e0005 */
.L_x_29:
        /* <DEDUP_REMOVED lines=21> */
.L_x_30:
        /* <DEDUP_REMOVED lines=21> */
.L_x_31:
        /* <DEDUP_REMOVED lines=21> */
.L_x_32:
        /* <DEDUP_REMOVED lines=21> */
.L_x_33:
[----:B------:R0:W-:Y:S01]  /*1670*/  STG.E.64 desc[UR4][R14.64+0x38], R2 ;  /* 0x000038020e007986 */ /* 0x0001e2000c101b04 */
[----:B------:R-:W-:Y:S02]  /*1680*/  VIADD R0, R0, 0x10 ;  /* 0x0000001000007836 */ /* 0x000fe40000000000 */
[----:B------:R-:W-:Y:S01]  /*1690*/  VIADD R8, R8, 0x10 ;  /* 0x0000001008087836 */ /* 0x000fe20000000000 */
[----:B------:R-:W-:Y:S06]  /*16a0*/  @P1 BRA `(.L_x_34) ;  /* 0xffffffe800a81947 */ /* 0x000fec000383ffff */
[----:B------:R-:W-:-:S07]  /*16b0*/  VIADD R0, R8, 0x1 ;  /* 0x0000000108007836 */ /* 0x000fce0000000000 */
.L_x_17:
[----:B------:R-:W-:-:S13]  /*16c0*/  ISETP.NE.AND P0, PT, R9, RZ, PT ;  /* 0x000000ff0900720c */ /* 0x000fda0003f05270 */
[----:B------:R-:W-:Y:S05]  /*16d0*/  @!P0 EXIT ;  /* 0x000000000000894d */ /* 0x000fea0003800000 */
[----:B------:R-:W-:Y:S02]  /*16e0*/  ISETP.GE.U32.AND P0, PT, R9, 0x8, PT ;  /* 0x000000080900780c */ /* 0x000fe40003f06070 */
[----:B------:R-:W-:-:S11]  /*16f0*/  LOP3.LUT R12, R6, 0x7, RZ, 0xc0, !PT ;  /* 0x00000007060c7812 */ /* 0x000fd600078ec0ff */
[----:B------:R-:W-:Y:S05]  /*1700*/  @!P0 BRA `(.L_x_35) ;  /* 0x0000000800ac8947 */ /* 0x000fea0003800000 */
[----:B------:R-:W2:Y:S01]  /*1710*/  LDG.E.64 R18, desc[UR4][R10.64] ;  /* 0x000000040a127981 */ /* 0x000ea2000c1e1b00 */
[----:B------:R-:W1:Y:S02]  /*1720*/  LDC.64 R8, c[0x0][0x380] ;  /* 0x0000e000ff087b82 */ /* 0x000e640000000a00 */
[----:B-1----:R-:W-:-:S05]  /*1730*/  IMAD.WIDE R8, R0, 0x8, R8 ;  /* 0x0000000800087825 */ /* 0x002fca00078e0208 */
[----:B------:R-:W3:Y:S01]  /*1740*/  LDG.E.64 R20, desc[UR4][R8.64] ;  /* 0x0000000408147981 */ /* 0x000ee2000c1e1b00 */
[----:B0-----:R-:W-:Y:S01]  /*1750*/  IMAD.MOV.U32 R2, RZ, RZ, 0x1 ;  /* 0x00000001ff027424 */ /* 0x001fe200078e00ff */
[----:B--2---:R-:W0:Y:S05]  /*1760*/  MUFU.RCP64H R3, R19 ;  /* 0x0000001300037308 */ /* 0x004e2a0000001800 */
[----:B0-----:R-:W-:-:S08]  /*1770*/  DFMA R4, -R18, R2, 1 ;  /* 0x3ff000001204742b */ /* 0x001fd00000000102 */
[----:B------:R-:W-:Y:S01]  /*1780*/  DFMA R4, R4, R4, R4 ;  /* 0x000000040404722b */ /* 0x000fe20000000004 */
[----:B---3--:R-:W-:-:S07]  /*1790*/  FSETP.GEU.AND P1, PT, |R21|, 6.5827683646048100446e-37, PT ;  /* 0x036000001500780b */ /* 0x008fce0003f2e200 */
        /* <DEDUP_REMOVED lines=13> */
.L_x_36:
        /* <DEDUP_REMOVED lines=21> */
.L_x_37:
        /* <DEDUP_REMOVED lines=21> */
.L_x_38:
        /* <DEDUP_REMOVED lines=21> */
.L_x_39:
        /* <DEDUP_REMOVED lines=21> */
.L_x_40:
        /* <DEDUP_REMOVED lines=21> */
.L_x_41:
        /* <DEDUP_REMOVED lines=21> */
.L_x_42:
        /* <DEDUP_REMOVED lines=21> */
.L_x_43:
[----:B------:R1:W-:Y:S01]  /*21a0*/  STG.E.64 desc[UR4][R8.64+0x38], R2 ;  /* 0x0000380208007986 */ /* 0x0003e2000c101b04 */
[----:B------:R-:W-:-:S07]  /*21b0*/  VIADD R0, R0, 0x8 ;  /* 0x0000000800007836 */ /* 0x000fce0000000000 */
.L_x_35:
[----:B------:R-:W-:-:S13]  /*21c0*/  ISETP.NE.AND P0, PT, R12, RZ, PT ;  /* 0x000000ff0c00720c */ /* 0x000fda0003f05270 */
[----:B------:R-:W-:Y:S05]  /*21d0*/  @!P0 EXIT ;  /* 0x000000000000894d */ /* 0x000fea0003800000 */
[----:B------:R-:W-:Y:S02]  /*21e0*/  ISETP.GE.U32.AND P0, PT, R12, 0x4, PT ;  /* 0x000000040c00780c */ /* 0x000fe40003f06070 */
[----:B------:R-:W-:-:S11]  /*21f0*/  LOP3.LUT R6, R6, 0x3, RZ, 0xc0, !PT ;  /* 0x0000000306067812 */ /* 0x000fd600078ec0ff */
[----:B------:R-:W-:Y:S05]  /*2200*/  @!P0 BRA `(.L_x_44) ;  /* 0x00000004005c8947 */ /* 0x000fea0003800000 */
[----:B------:R-:W2:Y:S01]  /*2210*/  LDG.E.64 R18, desc[UR4][R10.64] ;  /* 0x000000040a127981 */ /* 0x000ea2000c1e1b00 */
[----:B-1----:R-:W1:Y:S02]  /*2220*/  LDC.64 R8, c[0x0][0x380] ;  /* 0x0000e000ff087b82 */ /* 0x002e640000000a00 */
        /* <DEDUP_REMOVED lines=20> */
.L_x_45:
        /* <DEDUP_REMOVED lines=21> */
.L_x_46:
        /* <DEDUP_REMOVED lines=21> */
.L_x_47:
        /* <DEDUP_REMOVED lines=21> */
.L_x_48:
[----:B------:R2:W-:Y:S01]  /*2760*/  STG.E.64 desc[UR4][R8.64+0x18], R2 ;  /* 0x0000180208007986 */ /* 0x0005e2000c101b04 */
[----:B------:R-:W-:-:S07]  /*2770*/  VIADD R0, R0, 0x4 ;  /* 0x0000000400007836 */ /* 0x000fce0000000000 */
.L_x_44:
[----:B------:R-:W-:-:S13]  /*2780*/  ISETP.NE.AND P0, PT, R6, RZ, PT ;  /* 0x000000ff0600720c */ /* 0x000fda0003f05270 */
[----:B------:R-:W-:Y:S05]  /*2790*/  @!P0 EXIT ;  /* 0x000000000000894d */ /* 0x000fea0003800000 */
[----:B-12---:R-:W1:Y:S01]  /*27a0*/  LDC.64 R8, c[0x0][0x380] ;  /* 0x0000e000ff087b82 */ /* 0x006e620000000a00 */
[----:B------:R-:W-:-:S07]  /*27b0*/  IMAD.MOV R6, RZ, RZ, -R6 ;  /* 0x000000ffff067224 */ /* 0x000fce00078e0a06 */
.L_x_50:
[----:B--2---:R-:W2:Y:S01]  /*27c0*/  LDG.E.64 R18, desc[UR4][R10.64] ;  /* 0x000000040a127981 */ /* 0x004ea2000c1e1b00 */
[----:B-1----:R-:W-:-:S05]  /*27d0*/  IMAD.WIDE R12, R0, 0x8, R8 ;  /* 0x00000008000c7825 */ /* 0x002fca00078e0208 */
[----:B------:R-:W3:Y:S01]  /*27e0*/  LDG.E.64 R20, desc[UR4][R12.64] ;  /* 0x000000040c147981 */ /* 0x000ee2000c1e1b00 */
[----:B0-----:R-:W-:Y:S02]  /*27f0*/  IMAD.MOV.U32 R2, RZ, RZ, 0x1 ;  /* 0x00000001ff027424 */ /* 0x001fe400078e00ff */
        /* <DEDUP_REMOVED lines=19> */
.L_x_49:
[----:B------:R2:W-:Y:S01]  /*2930*/  STG.E.64 desc[UR4][R12.64], R2 ;  /* 0x000000020c007986 */ /* 0x0005e2000c101b04 */
[----:B------:R-:W-:Y:S01]  /*2940*/  IADD3 R0, PT, PT, R0, 0x1, RZ ;  /* 0x0000000100007810 */ /* 0x000fe20007ffe0ff */
[----:B------:R-:W-:Y:S06]  /*2950*/  @P1 BRA `(.L_x_50) ;  /* 0xfffffffc00981947 */ /* 0x000fec000383ffff */
[----:B------:R-:W-:Y:S05]  /*2960*/  EXIT ;  /* 0x000000000000794d */ /* 0x000fea0003800000 */
        .weak           $__internal_0_$__cuda_sm20_div_rn_f64_full
        .type           $__internal_0_$__cuda_sm20_div_rn_f64_full,@function
        .size           $__internal_0_$__cuda_sm20_div_rn_f64_full,(.L_x_57 - $__internal_0_$__cuda_sm20_div_rn_f64_full)
$__internal_0_$__cuda_sm20_div_rn_f64_full:
[C---:B------:R-:W-:Y:S01]  /*2970*/  FSETP.GEU.AND P0, PT, |R19|.reuse, 1.469367938527859385e-39, PT ;  /* 0x001000001300780b */ /* 0x040fe20003f0e200 */
[----:B------:R-:W-:Y:S01]  /*2980*/  IMAD.MOV.U32 R4, RZ, RZ, 0x1 ;  /* 0x00000001ff047424 */ /* 0x000fe200078e00ff */
[C---:B------:R-:W-:Y:S02]  /*2990*/  LOP3.LUT R16, R19.reuse, 0x800fffff, RZ, 0xc0, !PT ;  /* 0x800fffff13107812 */ /* 0x040fe400078ec0ff */
[----:B------:R-:W-:Y:S02]  /*29a0*/  LOP3.LUT R3, R19, 0x7ff00000, RZ, 0xc0, !PT ;  /* 0x7ff0000013037812 */ /* 0x000fe400078ec0ff */
[----:B------:R-:W-:Y:S01]  /*29b0*/  LOP3.LUT R17, R16, 0x3ff00000, RZ, 0xfc, !PT ;  /* 0x3ff0000010117812 */ /* 0x000fe200078efcff */
[----:B------:R-:W-:-:S06]  /*29c0*/  IMAD.MOV.U32 R16, RZ, RZ, R18 ;  /* 0x000000ffff107224 */ /* 0x000fcc00078e0012 */
[----:B------:R-:W-:-:S06]  /*29d0*/  @!P0 DMUL R16, R18, 8.98846567431157953865e+307 ;  /* 0x7fe0000012108828 */ /* 0x000fcc0000000000 */
[----:B------:R-:W0:Y:S02]  /*29e0*/  MUFU.RCP64H R5, R17 ;  /* 0x0000001100057308 */ /* 0x000e240000001800 */
[----:B0-----:R-:W-:-:S08]  /*29f0*/  DFMA R24, R4, -R16, 1 ;  /* 0x3ff000000418742b */ /* 0x001fd00000000810 */
[----:B------:R-:W-:-:S08]  /*2a00*/  DFMA R24, R24, R24, R24 ;  /* 0x000000181818722b */ /* 0x000fd00000000018 */
[----:B------:R-:W-:Y:S01]  /*2a10*/  DFMA R24, R4, R24, R4 ;  /* 0x000000180418722b */ /* 0x000fe20000000004 */
[----:B------:R-:W-:Y:S01]  /*2a20*/  LOP3.LUT R4, R21, 0x7ff00000, RZ, 0xc0, !PT ;  /* 0x7ff0000015047812 */ /* 0x000fe200078ec0ff */
[----:B------:R-:W-:-:S03]  /*2a30*/  IMAD.MOV.U32 R5, RZ, RZ, 0x1ca00000 ;  /* 0x1ca00000ff057424 */ /* 0x000fc600078e00ff */
[----:B------:R-:W-:-:S03]  /*2a40*/  ISETP.GE.U32.AND P2, PT, R4, R3, PT ;  /* 0x000000030400720c */ /* 0x000fc60003f46070 */
[----:B------:R-:W-:Y:S01]  /*2a50*/  DFMA R22, R24, -R16, 1 ;  /* 0x3ff000001816742b */ /* 0x000fe20000000810 */
[----:B------:R-:W-:Y:S02]  /*2a60*/  SEL R7, R5, 0x63400000, !P2 ;  /* 0x6340000005077807 */ /* 0x000fe40005000000 */
[----:B------:R-:W-:-:S05]  /*2a70*/  FSETP.GEU.AND P2, PT, |R21|, 1.469367938527859385e-39, PT ;  /* 0x001000001500780b */ /* 0x000fca0003f4e200 */
[----:B------:R-:W-:Y:S01]  /*2a80*/  DFMA R22, R24, R22, R24 ;  /* 0x000000161816722b */ /* 0x000fe20000000018 */
[----:B------:R-:W-:Y:S01]  /*2a90*/  LOP3.LUT R25, R7, 0x800fffff, R21, 0xf8, !PT ;  /* 0x800fffff07197812 */ /* 0x000fe200078ef815 */
[----:B------:R-:W-:Y:S02]  /*2aa0*/  IMAD.MOV.U32 R7, RZ, RZ, R4 ;  /* 0x000000ffff077224 */ /* 0x000fe400078e0004 */
[----:B------:R-:W-:-:S04]  /*2ab0*/  IMAD.MOV.U32 R24, RZ, RZ, R20 ;  /* 0x000000ffff187224 */ /* 0x000fc800078e0014 */
[----:B------:R-:W-:Y:S05]  /*2ac0*/  @P2 BRA `(.L_x_51) ;  /* 0x0000000000202947 */ /* 0x000fea0003800000 */
[----:B------:R-:W-:Y:S01]  /*2ad0*/  LOP3.LUT R7, R19, 0x7ff00000, RZ, 0xc0, !PT ;  /* 0x7ff0000013077812 */ /* 0x000fe200078ec0ff */
[----:B------:R-:W-:-:S03]  /*2ae0*/  IMAD.MOV.U32 R26, RZ, RZ, RZ ;  /* 0x000000ffff1a7224 */ /* 0x000fc600078e00ff */
[----:B------:R-:W-:-:S04]  /*2af0*/  ISETP.GE.U32.AND P2, PT, R4, R7, PT ;  /* 0x000000070400720c */ /* 0x000fc80003f46070 */
[----:B------:R-:W-:-:S04]  /*2b00*/  SEL R7, R5, 0x63400000, !P2 ;  /* 0x6340000005077807 */ /* 0x000fc80005000000 */
[----:B------:R-:W-:-:S04]  /*2b10*/  LOP3.LUT R7, R7, 0x80000000, R21, 0xf8, !PT ;  /* 0x8000000007077812 */ /* 0x000fc800078ef815 */
[----:B------:R-:W-:-:S06]  /*2b20*/  LOP3.LUT R27, R7, 0x100000, RZ, 0xfc, !PT ;  /* 0x00100000071b7812 */ /* 0x000fcc00078efcff */
[----:B------:R-:W-:-:S10]  /*2b30*/  DFMA R24, R24, 2, -R26 ;  /* 0x400000001818782b */ /* 0x000fd4000000081a */
[----:B------:R-:W-:-:S07]  /*2b40*/  LOP3.LUT R7, R25, 0x7ff00000, RZ, 0xc0, !PT ;  /* 0x7ff0000019077812 */ /* 0x000fce00078ec0ff */
.L_x_51:
[----:B------:R-:W-:Y:S01]  /*2b50*/  DMUL R26, R22, R24 ;  /* 0x00000018161a7228 */ /* 0x000fe20000000000 */
[----:B------:R-:W-:-:S07]  /*2b60*/  @!P0 LOP3.LUT R3, R17, 0x7ff00000, RZ, 0xc0, !PT ;  /* 0x7ff0000011038812 */ /* 0x000fce00078ec0ff */
[----:B------:R-:W-:-:S08]  /*2b70*/  DFMA R28, R26, -R16, R24 ;  /* 0x800000101a1c722b */ /* 0x000fd00000000018 */
[----:B------:R-:W-:Y:S01]  /*2b80*/  DFMA R28, R22, R28, R26 ;  /* 0x0000001c161c722b */ /* 0x000fe2000000001a */
[----:B------:R-:W-:-:S05]  /*2b90*/  VIADD R22, R7, 0xffffffff ;  /* 0xffffffff07167836 */ /* 0x000fca0000000000 */
[----:B------:R-:W-:Y:S01]  /*2ba0*/  ISETP.GT.U32.AND P0, PT, R22, 0x7feffffe, PT ;  /* 0x7feffffe1600780c */ /* 0x000fe20003f04070 */
[----:B------:R-:W-:-:S05]  /*2bb0*/  VIADD R22, R3, 0xffffffff ;  /* 0xffffffff03167836 */ /* 0x000fca0000000000 */
[----:B------:R-:W-:-:S13]  /*2bc0*/  ISETP.GT.U32.OR P0, PT, R22, 0x7feffffe, P0 ;  /* 0x7feffffe1600780c */ /* 0x000fda0000704470 */
[----:B------:R-:W-:Y:S05]  /*2bd0*/  @P0 BRA `(.L_x_52) ;  /* 0x00000000006c0947 */ /* 0x000fea0003800000 */
[----:B------:R-:W-:Y:S01]  /*2be0*/  LOP3.LUT R7, R19, 0x7ff00000, RZ, 0xc0, !PT ;  /* 0x7ff0000013077812 */ /* 0x000fe200078ec0ff */
[----:B------:R-:W-:-:S03]  /*2bf0*/  IMAD.MOV.U32 R20, RZ, RZ, RZ ;  /* 0x000000ffff147224 */ /* 0x000fc600078e00ff */
[CC--:B------:R-:W-:Y:S02]  /*2c00*/  VIADDMNMX R3, R4.reuse, -R7.reuse, 0xb9600000, !PT ;  /* 0xb960000004037446 */ /* 0x0c0fe40007800907 */
[----:B------:R-:W-:Y:S02]  /*2c10*/  ISETP.GE.U32.AND P0, PT, R4, R7, PT ;  /* 0x000000070400720c */ /* 0x000fe40003f06070 */
[----:B------:R-:W-:Y:S02]  /*2c20*/  VIMNMX R3, PT, PT, R3, 0x46a00000, PT ;  /* 0x46a0000003037848 */ /* 0x000fe40003fe0100 */
[----:B------:R-:W-:-:S05]  /*2c30*/  SEL R4, R5, 0x63400000, !P0 ;  /* 0x6340000005047807 */ /* 0x000fca0004000000 */
[----:B------:R-:W-:-:S04]  /*2c40*/  IMAD.IADD R3, R3, 0x1, -R4 ;  /* 0x0000000103037824 */ /* 0x000fc800078e0a04 */
[----:B------:R-:W-:-:S06]  /*2c50*/  VIADD R21, R3, 0x7fe00000 ;  /* 0x7fe0000003157836 */ /* 0x000fcc0000000000 */
[----:B------:R-:W-:-:S10]  /*2c60*/  DMUL R4, R28, R20 ;  /* 0x000000141c047228 */ /* 0x000fd40000000000 */
[----:B------:R-:W-:-:S13]  /*2c70*/  FSETP.GTU.AND P0, PT, |R5|, 1.469367938527859385e-39, PT ;  /* 0x001000000500780b */ /* 0x000fda0003f0c200 */
[----:B------:R-:W-:Y:S05]  /*2c80*/  @P0 BRA `(.L_x_53) ;  /* 0x0000000000940947 */ /* 0x000fea0003800000 */
[----:B------:R-:W-:Y:S01]  /*2c90*/  DFMA R16, R28, -R16, R24 ;  /* 0x800000101c10722b */ /* 0x000fe20000000018 */
[----:B------:R-:W-:-:S09]  /*2ca0*/  MOV R20, RZ ;  /* 0x000000ff00147202 */ /* 0x000fd20000000f00 */
[C---:B------:R-:W-:Y:S02]  /*2cb0*/  FSETP.NEU.AND P0, PT, R17.reuse, RZ, PT ;  /* 0x000000ff1100720b */ /* 0x040fe40003f0d000 */
[----:B------:R-:W-:-:S04]  /*2cc0*/  LOP3.LUT R19, R17, 0x80000000, R19, 0x48, !PT ;  /* 0x8000000011137812 */ /* 0x000fc800078e4813 */
[----:B------:R-:W-:-:S07]  /*2cd0*/  LOP3.LUT R21, R19, R21, RZ, 0xfc, !PT ;  /* 0x0000001513157212 */ /* 0x000fce00078efcff */
[----:B------:R-:W-:Y:S05]  /*2ce0*/  @!P0 BRA `(.L_x_53) ;  /* 0x00000000007c8947 */ /* 0x000fea0003800000 */
[----:B------:R-:W-:Y:S01]  /*2cf0*/  IMAD.MOV R17, RZ, RZ, -R3 ;  /* 0x000000ffff117224 */ /* 0x000fe200078e0a03 */
[----:B------:R-:W-:Y:S01]  /*2d00*/  DMUL.RP R20, R28, R20 ;  /* 0x000000141c147228 */ /* 0x000fe20000008000 */
[----:B------:R-:W-:Y:S01]  /*2d10*/  IMAD.MOV.U32 R16, RZ, RZ, RZ ;  /* 0x000000ffff107224 */ /* 0x000fe200078e00ff */
[----:B------:R-:W-:-:S05]  /*2d20*/  IADD3 R3, PT, PT, -R3, -0x43300000, RZ ;  /* 0xbcd0000003037810 */ /* 0x000fca0007ffe1ff */
[----:B------:R-:W-:-:S03]  /*2d30*/  DFMA R16, R4, -R16, R28 ;  /* 0x800000100410722b */ /* 0x000fc6000000001c */
[----:B------:R-:W-:-:S07]  /*2d40*/  LOP3.LUT R19, R21, R19, RZ, 0x3c, !PT ;  /* 0x0000001315137212 */ /* 0x000fce00078e3cff */
[----:B------:R-:W-:-:S04]  /*2d50*/  FSETP.NEU.AND P0, PT, |R17|, R3, PT ;  /* 0x000000031100720b */ /* 0x000fc80003f0d200 */
[----:B------:R-:W-:Y:S02]  /*2d60*/  FSEL R4, R20, R4, !P0 ;  /* 0x0000000414047208 */ /* 0x000fe40004000000 */
[----:B------:R-:W-:Y:S01]  /*2d70*/  FSEL R5, R19, R5, !P0 ;  /* 0x0000000513057208 */ /* 0x000fe20004000000 */
[----:B------:R-:W-:Y:S06]  /*2d80*/  BRA `(.L_x_53) ;  /* 0x0000000000547947 */ /* 0x000fec0003800000 */
.L_x_52:
[----:B------:R-:W-:-:S14]  /*2d90*/  DSETP.NAN.AND P0, PT, R20, R20, PT ;  /* 0x000000141400722a */ /* 0x000fdc0003f08000 */
[----:B------:R-:W-:Y:S05]  /*2da0*/  @P0 BRA `(.L_x_54) ;  /* 0x0000000000440947 */ /* 0x000fea0003800000 */
[----:B------:R-:W-:-:S14]  /*2db0*/  DSETP.NAN.AND P0, PT, R18, R18, PT ;  /* 0x000000121200722a */ /* 0x000fdc0003f08000 */
[----:B------:R-:W-:Y:S05]  /*2dc0*/  @P0 BRA `(.L_x_55) ;  /* 0x0000000000300947 */ /* 0x000fea0003800000 */
[----:B------:R-:W-:Y:S01]  /*2dd0*/  ISETP.NE.AND P0, PT, R7, R3, PT ;  /* 0x000000030700720c */ /* 0x000fe20003f05270 */
[----:B------:R-:W-:Y:S02]  /*2de0*/  IMAD.MOV.U32 R4, RZ, RZ, 0x0 ;  /* 0x00000000ff047424 */ /* 0x000fe400078e00ff */
[----:B------:R-:W-:-:S10]  /*2df0*/  IMAD.MOV.U32 R5, RZ, RZ, -0x80000 ;  /* 0xfff80000ff057424 */ /* 0x000fd400078e00ff */
[----:B------:R-:W-:Y:S05]  /*2e00*/  @!P0 BRA `(.L_x_53) ;  /* 0x0000000000348947 */ /* 0x000fea0003800000 */
[----:B------:R-:W-:Y:S02]  /*2e10*/  ISETP.NE.AND P0, PT, R7, 0x7ff00000, PT ;  /* 0x7ff000000700780c */ /* 0x000fe40003f05270 */
[----:B------:R-:W-:Y:S02]  /*2e20*/  LOP3.LUT R5, R21, 0x80000000, R19, 0x48, !PT ;  /* 0x8000000015057812 */ /* 0x000fe400078e4813 */
[----:B------:R-:W-:-:S13]  /*2e30*/  ISETP.EQ.OR P0, PT, R3, RZ, !P0 ;  /* 0x000000ff0300720c */ /* 0x000fda0004702670 */
[----:B------:R-:W-:Y:S01]  /*2e40*/  @P0 LOP3.LUT R3, R5, 0x7ff00000, RZ, 0xfc, !PT ;  /* 0x7ff0000005030812 */ /* 0x000fe200078efcff */
[----:B------:R-:W-:Y:S02]  /*2e50*/  @!P0 IMAD.MOV.U32 R4, RZ, RZ, RZ ;  /* 0x000000ffff048224 */ /* 0x000fe400078e00ff */
[----:B------:R-:W-:Y:S02]  /*2e60*/  @P0 IMAD.MOV.U32 R4, RZ, RZ, RZ ;  /* 0x000000ffff040224 */ /* 0x000fe400078e00ff */
[----:B------:R-:W-:Y:S01]  /*2e70*/  @P0 IMAD.MOV.U32 R5, RZ, RZ, R3 ;  /* 0x000000ffff050224 */ /* 0x000fe200078e0003 */
[----:B------:R-:W-:Y:S06]  /*2e80*/  BRA `(.L_x_53) ;  /* 0x0000000000147947 */ /* 0x000fec0003800000 */
.L_x_55:
[----:B------:R-:W-:Y:S01]  /*2e90*/  LOP3.LUT R5, R19, 0x80000, RZ, 0xfc, !PT ;  /* 0x0008000013057812 */ /* 0x000fe200078efcff */
[----:B------:R-:W-:Y:S01]  /*2ea0*/  IMAD.MOV.U32 R4, RZ, RZ, R18 ;  /* 0x000000ffff047224 */ /* 0x000fe200078e0012 */
[----:B------:R-:W-:Y:S06]  /*2eb0*/  BRA `(.L_x_53) ;  /* 0x0000000000087947 */ /* 0x000fec0003800000 */
.L_x_54:
[----:B------:R-:W-:Y:S01]  /*2ec0*/  LOP3.LUT R5, R21, 0x80000, RZ, 0xfc, !PT ;  /* 0x0008000015057812 */ /* 0x000fe200078efcff */
[----:B------:R-:W-:-:S07]  /*2ed0*/  IMAD.MOV.U32 R4, RZ, RZ, R20 ;  /* 0x000000ffff047224 */ /* 0x000fce00078e0014 */
.L_x_53:
[----:B------:R-:W-:-:S04]  /*2ee0*/  IMAD.MOV.U32 R3, RZ, RZ, 0x0 ;  /* 0x00000000ff037424 */ /* 0x000fc800078e00ff */
[----:B------:R-:W-:Y:S05]  /*2ef0*/  RET.REL.NODEC R2 `(_Z10scaleIndexPdii) ;  /* 0xffffffd002407950 */ /* 0x000fea0003c3ffff */
.L_x_56:
        /* <DEDUP_REMOVED lines=16> */
.L_x_57:


//--------------------- .nv.shared._Z4elimPdiii   --------------------------
	.section	.nv.shared._Z4elimPdiii,"aw",@nobits
	.sectionflags	@""
	.align	16
	.zero		1024


//--------------------- .nv.shared.reserved.0     --------------------------
	.section	.nv.shared.reserved.0,"aw",@nobits
	.weak		__nv_reservedSMEM_offset_0_alias
	.size		__nv_reservedSMEM_offset_0_alias, 0, 64
	.other		__nv_reservedSMEM_offset_0_alias,@"STO_CUDA_RESERVED_SHARED STV_DEFAULT"
__nv_reservedSMEM_offset_0_alias:
	.zero		0
	.zero		64


//--------------------- .nv.shared._Z10scaleIndexPdii --------------------------
	.section	.nv.shared._Z10scaleIndexPdii,"aw",@nobits
	.sectionflags	@""
	.align	16
	.zero		1024


//--------------------- .nv.constant0._Z4elimPdiii --------------------------
	.section	.nv.constant0._Z4elimPdiii,"a",@progbits
	.sectionflags	@""
	.align	4
.nv.constant0._Z4elimPdiii:
	.zero		916


//--------------------- .nv.constant0._Z10scaleIndexPdii --------------------------
	.section	.nv.constant0._Z10scaleIndexPdii,"a",@progbits
	.sectionflags	@""
	.align	4
.nv.constant0._Z10scaleIndexPdii:
	.zero		912


//--------------------- SYMBOLS --------------------------

	.type		.nv.reservedSmem.offset0,@object
	.size		.nv.reservedSmem.offset0,0x4
	.type		.nv.reservedSmem.cap,@object
	.size		.nv.reservedSmem.cap,0x4
